//
// Generated by NVIDIA NVVM Compiler
//
// Compiler Build ID: CL-36424714
// Cuda compilation tools, release 13.0, V13.0.88
// Based on NVVM 20.0.0
//

.version 9.0
.target sm_100
.address_size 64

	// .globl	_Z19store_memory_kernelP11TubeNetworkPffi

.visible .entry _Z19store_memory_kernelP11TubeNetworkPffi(
	.param .u64 .ptr .align 1 _Z19store_memory_kernelP11TubeNetworkPffi_param_0,
	.param .u64 .ptr .align 1 _Z19store_memory_kernelP11TubeNetworkPffi_param_1,
	.param .f32 _Z19store_memory_kernelP11TubeNetworkPffi_param_2,
	.param .u32 _Z19store_memory_kernelP11TubeNetworkPffi_param_3
)
{
	.reg .pred 	%p<13>;
	.reg .b32 	%r<48>;
	.reg .b32 	%f<34>;
	.reg .b64 	%rd<88>;

	ld.param.u64 	%rd9, [_Z19store_memory_kernelP11TubeNetworkPffi_param_0];
	ld.param.u64 	%rd10, [_Z19store_memory_kernelP11TubeNetworkPffi_param_1];
	ld.param.f32 	%f1, [_Z19store_memory_kernelP11TubeNetworkPffi_param_2];
	ld.param.u32 	%r28, [_Z19store_memory_kernelP11TubeNetworkPffi_param_3];
	cvta.to.global.u64 	%rd1, %rd10;
	cvta.to.global.u64 	%rd2, %rd9;
	mov.u32 	%r29, %tid.x;
	mov.u32 	%r30, %ctaid.x;
	mov.u32 	%r1, %ntid.x;
	mad.lo.s32 	%r47, %r30, %r1, %r29;
	setp.ne.s32 	%p1, %r47, 0;
	@%p1 bra 	$L__BB0_15;
	add.s64 	%rd11, %rd9, 16;
	// begin inline asm
	fence.sc.sys;
	// end inline asm
	mov.b32 	%r32, 1;
	// begin inline asm
	atom.add.acquire.sys.s32 %r31,[%rd11],%r32;
	// end inline asm
	ld.global.u32 	%r33, [%rd2+20];
	rem.s32 	%r3, %r31, %r33;
	setp.lt.s32 	%p2, %r28, 1;
	@%p2 bra 	$L__BB0_14;
	mul.lo.s32 	%r4, %r3, %r28;
	and.b32  	%r5, %r28, 15;
	setp.lt.u32 	%p3, %r28, 16;
	mov.b32 	%r43, 0;
	@%p3 bra 	$L__BB0_5;
	and.b32  	%r43, %r28, 2147483632;
	neg.s32 	%r41, %r43;
	add.s64 	%rd86, %rd1, 32;
	mov.u32 	%r40, %r4;
$L__BB0_4:
	.pragma "nounroll";
	mul.wide.s32 	%rd12, %r40, 4;
	add.s64 	%rd13, %rd12, 32;
	ld.global.f32 	%f2, [%rd86+-32];
	ld.global.u64 	%rd14, [%rd2];
	add.s64 	%rd15, %rd14, %rd13;
	st.f32 	[%rd15+-32], %f2;
	ld.global.f32 	%f3, [%rd86+-28];
	ld.global.u64 	%rd16, [%rd2];
	add.s64 	%rd17, %rd16, %rd13;
	st.f32 	[%rd17+-28], %f3;
	ld.global.f32 	%f4, [%rd86+-24];
	ld.global.u64 	%rd18, [%rd2];
	add.s64 	%rd19, %rd18, %rd13;
	st.f32 	[%rd19+-24], %f4;
	ld.global.f32 	%f5, [%rd86+-20];
	ld.global.u64 	%rd20, [%rd2];
	add.s64 	%rd21, %rd20, %rd13;
	st.f32 	[%rd21+-20], %f5;
	ld.global.f32 	%f6, [%rd86+-16];
	ld.global.u64 	%rd22, [%rd2];
	add.s64 	%rd23, %rd22, %rd13;
	st.f32 	[%rd23+-16], %f6;
	ld.global.f32 	%f7, [%rd86+-12];
	ld.global.u64 	%rd24, [%rd2];
	add.s64 	%rd25, %rd24, %rd13;
	st.f32 	[%rd25+-12], %f7;
	ld.global.f32 	%f8, [%rd86+-8];
	ld.global.u64 	%rd26, [%rd2];
	add.s64 	%rd27, %rd26, %rd13;
	st.f32 	[%rd27+-8], %f8;
	ld.global.f32 	%f9, [%rd86+-4];
	ld.global.u64 	%rd28, [%rd2];
	add.s64 	%rd29, %rd28, %rd13;
	st.f32 	[%rd29+-4], %f9;
	ld.global.f32 	%f10, [%rd86];
	ld.global.u64 	%rd30, [%rd2];
	add.s64 	%rd31, %rd30, %rd13;
	st.f32 	[%rd31], %f10;
	ld.global.f32 	%f11, [%rd86+4];
	ld.global.u64 	%rd32, [%rd2];
	add.s64 	%rd33, %rd32, %rd13;
	st.f32 	[%rd33+4], %f11;
	ld.global.f32 	%f12, [%rd86+8];
	ld.global.u64 	%rd34, [%rd2];
	add.s64 	%rd35, %rd34, %rd13;
	st.f32 	[%rd35+8], %f12;
	ld.global.f32 	%f13, [%rd86+12];
	ld.global.u64 	%rd36, [%rd2];
	add.s64 	%rd37, %rd36, %rd13;
	st.f32 	[%rd37+12], %f13;
	ld.global.f32 	%f14, [%rd86+16];
	ld.global.u64 	%rd38, [%rd2];
	add.s64 	%rd39, %rd38, %rd13;
	st.f32 	[%rd39+16], %f14;
	ld.global.f32 	%f15, [%rd86+20];
	ld.global.u64 	%rd40, [%rd2];
	add.s64 	%rd41, %rd40, %rd13;
	st.f32 	[%rd41+20], %f15;
	ld.global.f32 	%f16, [%rd86+24];
	ld.global.u64 	%rd42, [%rd2];
	add.s64 	%rd43, %rd42, %rd13;
	st.f32 	[%rd43+24], %f16;
	ld.global.f32 	%f17, [%rd86+28];
	ld.global.u64 	%rd44, [%rd2];
	add.s64 	%rd45, %rd44, %rd13;
	st.f32 	[%rd45+28], %f17;
	add.s32 	%r41, %r41, 16;
	add.s32 	%r40, %r40, 16;
	add.s64 	%rd86, %rd86, 64;
	setp.ne.s32 	%p4, %r41, 0;
	@%p4 bra 	$L__BB0_4;
$L__BB0_5:
	setp.eq.s32 	%p5, %r5, 0;
	@%p5 bra 	$L__BB0_14;
	and.b32  	%r13, %r28, 7;
	setp.lt.u32 	%p6, %r5, 8;
	@%p6 bra 	$L__BB0_8;
	mul.wide.u32 	%rd46, %r43, 4;
	add.s64 	%rd47, %rd1, %rd46;
	ld.global.f32 	%f18, [%rd47];
	ld.global.u64 	%rd48, [%rd2];
	add.s32 	%r35, %r43, %r4;
	mul.wide.s32 	%rd49, %r35, 4;
	add.s64 	%rd50, %rd48, %rd49;
	st.f32 	[%rd50], %f18;
	ld.global.f32 	%f19, [%rd47+4];
	ld.global.u64 	%rd51, [%rd2];
	add.s64 	%rd52, %rd51, %rd49;
	st.f32 	[%rd52+4], %f19;
	ld.global.f32 	%f20, [%rd47+8];
	ld.global.u64 	%rd53, [%rd2];
	add.s64 	%rd54, %rd53, %rd49;
	st.f32 	[%rd54+8], %f20;
	ld.global.f32 	%f21, [%rd47+12];
	ld.global.u64 	%rd55, [%rd2];
	add.s64 	%rd56, %rd55, %rd49;
	st.f32 	[%rd56+12], %f21;
	ld.global.f32 	%f22, [%rd47+16];
	ld.global.u64 	%rd57, [%rd2];
	add.s64 	%rd58, %rd57, %rd49;
	st.f32 	[%rd58+16], %f22;
	ld.global.f32 	%f23, [%rd47+20];
	ld.global.u64 	%rd59, [%rd2];
	add.s64 	%rd60, %rd59, %rd49;
	st.f32 	[%rd60+20], %f23;
	ld.global.f32 	%f24, [%rd47+24];
	ld.global.u64 	%rd61, [%rd2];
	add.s64 	%rd62, %rd61, %rd49;
	st.f32 	[%rd62+24], %f24;
	ld.global.f32 	%f25, [%rd47+28];
	ld.global.u64 	%rd63, [%rd2];
	add.s64 	%rd64, %rd63, %rd49;
	st.f32 	[%rd64+28], %f25;
	add.s32 	%r43, %r43, 8;
$L__BB0_8:
	setp.eq.s32 	%p7, %r13, 0;
	@%p7 bra 	$L__BB0_14;
	and.b32  	%r16, %r28, 3;
	setp.lt.u32 	%p8, %r13, 4;
	@%p8 bra 	$L__BB0_11;
	mul.wide.u32 	%rd65, %r43, 4;
	add.s64 	%rd66, %rd1, %rd65;
	ld.global.f32 	%f26, [%rd66];
	ld.global.u64 	%rd67, [%rd2];
	add.s32 	%r36, %r43, %r4;
	mul.wide.s32 	%rd68, %r36, 4;
	add.s64 	%rd69, %rd67, %rd68;
	st.f32 	[%rd69], %f26;
	ld.global.f32 	%f27, [%rd66+4];
	ld.global.u64 	%rd70, [%rd2];
	add.s64 	%rd71, %rd70, %rd68;
	st.f32 	[%rd71+4], %f27;
	ld.global.f32 	%f28, [%rd66+8];
	ld.global.u64 	%rd72, [%rd2];
	add.s64 	%rd73, %rd72, %rd68;
	st.f32 	[%rd73+8], %f28;
	ld.global.f32 	%f29, [%rd66+12];
	ld.global.u64 	%rd74, [%rd2];
	add.s64 	%rd75, %rd74, %rd68;
	st.f32 	[%rd75+12], %f29;
	add.s32 	%r43, %r43, 4;
$L__BB0_11:
	setp.eq.s32 	%p9, %r16, 0;
	@%p9 bra 	$L__BB0_14;
	add.s32 	%r46, %r43, %r4;
	mul.wide.u32 	%rd76, %r43, 4;
	add.s64 	%rd87, %rd1, %rd76;
	neg.s32 	%r45, %r16;
$L__BB0_13:
	.pragma "nounroll";
	mul.wide.s32 	%rd77, %r46, 4;
	ld.global.f32 	%f30, [%rd87];
	ld.global.u64 	%rd78, [%rd2];
	add.s64 	%rd79, %rd78, %rd77;
	st.f32 	[%rd79], %f30;
	add.s32 	%r46, %r46, 1;
	add.s64 	%rd87, %rd87, 4;
	add.s32 	%r45, %r45, 1;
	setp.ne.s32 	%p10, %r45, 0;
	@%p10 bra 	$L__BB0_13;
$L__BB0_14:
	ld.global.u64 	%rd80, [%rd2+8];
	mul.wide.s32 	%rd81, %r3, 4;
	add.s64 	%rd82, %rd80, %rd81;
	st.f32 	[%rd82], %f1;
$L__BB0_15:
	ld.global.u32 	%r37, [%rd2+20];
	setp.ge.s32 	%p11, %r47, %r37;
	@%p11 bra 	$L__BB0_18;
	mov.u32 	%r38, %nctaid.x;
	mul.lo.s32 	%r25, %r1, %r38;
$L__BB0_17:
	ld.global.f32 	%f31, [%rd2+24];
	ld.global.u64 	%rd83, [%rd2+8];
	mul.wide.s32 	%rd84, %r47, 4;
	add.s64 	%rd85, %rd83, %rd84;
	ld.f32 	%f32, [%rd85];
	mul.f32 	%f33, %f31, %f32;
	st.f32 	[%rd85], %f33;
	add.s32 	%r47, %r47, %r25;
	ld.global.u32 	%r39, [%rd2+20];
	setp.lt.s32 	%p12, %r47, %r39;
	@%p12 bra 	$L__BB0_17;
$L__BB0_18:
	ret;

}
	// .globl	_Z20recall_memory_kernelP11TubeNetworkPfi
.visible .entry _Z20recall_memory_kernelP11TubeNetworkPfi(
	.param .u64 .ptr .align 1 _Z20recall_memory_kernelP11TubeNetworkPfi_param_0,
	.param .u64 .ptr .align 1 _Z20recall_memory_kernelP11TubeNetworkPfi_param_1,
	.param .u32 _Z20recall_memory_kernelP11TubeNetworkPfi_param_2
)
{
	.reg .pred 	%p<27>;
	.reg .b32 	%r<71>;
	.reg .b32 	%f<157>;
	.reg .b64 	%rd<79>;

	ld.param.u64 	%rd9, [_Z20recall_memory_kernelP11TubeNetworkPfi_param_0];
	ld.param.u64 	%rd8, [_Z20recall_memory_kernelP11TubeNetworkPfi_param_1];
	ld.param.u32 	%r40, [_Z20recall_memory_kernelP11TubeNetworkPfi_param_2];
	cvta.to.global.u64 	%rd1, %rd9;
	mov.u32 	%r1, %tid.x;
	mov.u32 	%r41, %ctaid.x;
	mov.u32 	%r42, %ntid.x;
	mul.lo.s32 	%r2, %r41, %r42;
	add.s32 	%r3, %r2, %r1;
	setp.ge.s32 	%p1, %r3, %r40;
	@%p1 bra 	$L__BB1_43;
	ld.global.u32 	%r4, [%rd1+20];
	setp.lt.s32 	%p2, %r4, 1;
	mov.f32 	%f115, 0f00000000;
	mov.f32 	%f116, %f115;
	@%p2 bra 	$L__BB1_42;
	ld.global.u64 	%rd10, [%rd1+8];
	cvta.to.global.u64 	%rd2, %rd10;
	and.b32  	%r5, %r4, 7;
	setp.lt.u32 	%p3, %r4, 8;
	mov.f32 	%f116, 0f00000000;
	mov.b32 	%r69, 0;
	mov.f32 	%f115, %f116;
	@%p3 bra 	$L__BB1_21;
	and.b32  	%r69, %r4, 2147483640;
	neg.s32 	%r67, %r69;
	mad.lo.s32 	%r66, %r40, 7, %r3;
	shl.b32 	%r9, %r40, 3;
	mad.lo.s32 	%r65, %r40, 6, %r3;
	mad.lo.s32 	%r64, %r40, 5, %r3;
	shl.b32 	%r44, %r40, 2;
	add.s32 	%r63, %r3, %r44;
	mad.lo.s32 	%r62, %r40, 3, %r3;
	shl.b32 	%r45, %r40, 1;
	add.s32 	%r61, %r3, %r45;
	add.s32 	%r46, %r1, %r40;
	add.s32 	%r60, %r46, %r2;
	add.s64 	%rd78, %rd2, 16;
	mov.f32 	%f116, 0f00000000;
	mov.u32 	%r59, %r3;
$L__BB1_4:
	.pragma "nounroll";
	ld.global.f32 	%f3, [%rd78+-16];
	setp.leu.f32 	%p4, %f3, 0f3C23D70A;
	@%p4 bra 	$L__BB1_6;
	ld.global.u64 	%rd11, [%rd1];
	cvta.to.global.u64 	%rd12, %rd11;
	mul.wide.s32 	%rd13, %r59, 4;
	add.s64 	%rd14, %rd12, %rd13;
	ld.global.f32 	%f94, [%rd14];
	fma.rn.f32 	%f115, %f3, %f94, %f115;
	add.f32 	%f116, %f116, %f3;
$L__BB1_6:
	ld.global.f32 	%f8, [%rd78+-12];
	setp.leu.f32 	%p5, %f8, 0f3C23D70A;
	@%p5 bra 	$L__BB1_8;
	ld.global.u64 	%rd15, [%rd1];
	cvta.to.global.u64 	%rd16, %rd15;
	mul.wide.s32 	%rd17, %r60, 4;
	add.s64 	%rd18, %rd16, %rd17;
	ld.global.f32 	%f95, [%rd18];
	fma.rn.f32 	%f115, %f8, %f95, %f115;
	add.f32 	%f116, %f116, %f8;
$L__BB1_8:
	ld.global.f32 	%f13, [%rd78+-8];
	setp.leu.f32 	%p6, %f13, 0f3C23D70A;
	@%p6 bra 	$L__BB1_10;
	ld.global.u64 	%rd19, [%rd1];
	cvta.to.global.u64 	%rd20, %rd19;
	mul.wide.s32 	%rd21, %r61, 4;
	add.s64 	%rd22, %rd20, %rd21;
	ld.global.f32 	%f96, [%rd22];
	fma.rn.f32 	%f115, %f13, %f96, %f115;
	add.f32 	%f116, %f116, %f13;
$L__BB1_10:
	ld.global.f32 	%f18, [%rd78+-4];
	setp.leu.f32 	%p7, %f18, 0f3C23D70A;
	@%p7 bra 	$L__BB1_12;
	ld.global.u64 	%rd23, [%rd1];
	cvta.to.global.u64 	%rd24, %rd23;
	mul.wide.s32 	%rd25, %r62, 4;
	add.s64 	%rd26, %rd24, %rd25;
	ld.global.f32 	%f97, [%rd26];
	fma.rn.f32 	%f115, %f18, %f97, %f115;
	add.f32 	%f116, %f116, %f18;
$L__BB1_12:
	ld.global.f32 	%f23, [%rd78];
	setp.leu.f32 	%p8, %f23, 0f3C23D70A;
	@%p8 bra 	$L__BB1_14;
	ld.global.u64 	%rd27, [%rd1];
	cvta.to.global.u64 	%rd28, %rd27;
	mul.wide.s32 	%rd29, %r63, 4;
	add.s64 	%rd30, %rd28, %rd29;
	ld.global.f32 	%f98, [%rd30];
	fma.rn.f32 	%f115, %f23, %f98, %f115;
	add.f32 	%f116, %f116, %f23;
$L__BB1_14:
	ld.global.f32 	%f28, [%rd78+4];
	setp.leu.f32 	%p9, %f28, 0f3C23D70A;
	@%p9 bra 	$L__BB1_16;
	ld.global.u64 	%rd31, [%rd1];
	cvta.to.global.u64 	%rd32, %rd31;
	mul.wide.s32 	%rd33, %r64, 4;
	add.s64 	%rd34, %rd32, %rd33;
	ld.global.f32 	%f99, [%rd34];
	fma.rn.f32 	%f115, %f28, %f99, %f115;
	add.f32 	%f116, %f116, %f28;
$L__BB1_16:
	ld.global.f32 	%f33, [%rd78+8];
	setp.leu.f32 	%p10, %f33, 0f3C23D70A;
	@%p10 bra 	$L__BB1_18;
	ld.global.u64 	%rd35, [%rd1];
	cvta.to.global.u64 	%rd36, %rd35;
	mul.wide.s32 	%rd37, %r65, 4;
	add.s64 	%rd38, %rd36, %rd37;
	ld.global.f32 	%f100, [%rd38];
	fma.rn.f32 	%f115, %f33, %f100, %f115;
	add.f32 	%f116, %f116, %f33;
$L__BB1_18:
	ld.global.f32 	%f38, [%rd78+12];
	setp.leu.f32 	%p11, %f38, 0f3C23D70A;
	@%p11 bra 	$L__BB1_20;
	ld.global.u64 	%rd39, [%rd1];
	cvta.to.global.u64 	%rd40, %rd39;
	mul.wide.s32 	%rd41, %r66, 4;
	add.s64 	%rd42, %rd40, %rd41;
	ld.global.f32 	%f101, [%rd42];
	fma.rn.f32 	%f115, %f38, %f101, %f115;
	add.f32 	%f116, %f116, %f38;
$L__BB1_20:
	add.s32 	%r67, %r67, 8;
	add.s32 	%r66, %r66, %r9;
	add.s32 	%r65, %r65, %r9;
	add.s32 	%r64, %r64, %r9;
	add.s32 	%r63, %r63, %r9;
	add.s32 	%r62, %r62, %r9;
	add.s32 	%r61, %r61, %r9;
	add.s32 	%r60, %r60, %r9;
	add.s32 	%r59, %r59, %r9;
	add.s64 	%rd78, %rd78, 32;
	setp.ne.s32 	%p12, %r67, 0;
	@%p12 bra 	$L__BB1_4;
$L__BB1_21:
	setp.eq.s32 	%p13, %r5, 0;
	@%p13 bra 	$L__BB1_42;
	and.b32  	%r35, %r4, 3;
	setp.lt.u32 	%p14, %r5, 4;
	@%p14 bra 	$L__BB1_32;
	mul.wide.u32 	%rd43, %r69, 4;
	add.s64 	%rd6, %rd2, %rd43;
	ld.global.f32 	%f47, [%rd6];
	setp.leu.f32 	%p15, %f47, 0f3C23D70A;
	@%p15 bra 	$L__BB1_25;
	ld.global.u64 	%rd44, [%rd1];
	cvta.to.global.u64 	%rd45, %rd44;
	mad.lo.s32 	%r47, %r69, %r40, %r3;
	mul.wide.s32 	%rd46, %r47, 4;
	add.s64 	%rd47, %rd45, %rd46;
	ld.global.f32 	%f103, [%rd47];
	fma.rn.f32 	%f115, %f47, %f103, %f115;
	add.f32 	%f116, %f116, %f47;
$L__BB1_25:
	ld.global.f32 	%f52, [%rd6+4];
	setp.leu.f32 	%p16, %f52, 0f3C23D70A;
	@%p16 bra 	$L__BB1_27;
	ld.global.u64 	%rd48, [%rd1];
	cvta.to.global.u64 	%rd49, %rd48;
	mad.lo.s32 	%r48, %r40, %r69, %r40;
	add.s32 	%r49, %r48, %r3;
	mul.wide.s32 	%rd50, %r49, 4;
	add.s64 	%rd51, %rd49, %rd50;
	ld.global.f32 	%f104, [%rd51];
	fma.rn.f32 	%f115, %f52, %f104, %f115;
	add.f32 	%f116, %f116, %f52;
$L__BB1_27:
	ld.global.f32 	%f57, [%rd6+8];
	setp.leu.f32 	%p17, %f57, 0f3C23D70A;
	@%p17 bra 	$L__BB1_29;
	add.s32 	%r50, %r69, 2;
	ld.global.u64 	%rd52, [%rd1];
	cvta.to.global.u64 	%rd53, %rd52;
	mad.lo.s32 	%r51, %r50, %r40, %r3;
	mul.wide.s32 	%rd54, %r51, 4;
	add.s64 	%rd55, %rd53, %rd54;
	ld.global.f32 	%f105, [%rd55];
	fma.rn.f32 	%f115, %f57, %f105, %f115;
	add.f32 	%f116, %f116, %f57;
$L__BB1_29:
	ld.global.f32 	%f62, [%rd6+12];
	setp.leu.f32 	%p18, %f62, 0f3C23D70A;
	@%p18 bra 	$L__BB1_31;
	add.s32 	%r52, %r69, 3;
	ld.global.u64 	%rd56, [%rd1];
	cvta.to.global.u64 	%rd57, %rd56;
	mad.lo.s32 	%r53, %r52, %r40, %r3;
	mul.wide.s32 	%rd58, %r53, 4;
	add.s64 	%rd59, %rd57, %rd58;
	ld.global.f32 	%f106, [%rd59];
	fma.rn.f32 	%f115, %f62, %f106, %f115;
	add.f32 	%f116, %f116, %f62;
$L__BB1_31:
	add.s32 	%r69, %r69, 4;
$L__BB1_32:
	setp.eq.s32 	%p19, %r35, 0;
	@%p19 bra 	$L__BB1_42;
	setp.eq.s32 	%p20, %r35, 1;
	@%p20 bra 	$L__BB1_39;
	mul.wide.u32 	%rd60, %r69, 4;
	add.s64 	%rd7, %rd2, %rd60;
	ld.global.f32 	%f71, [%rd7];
	setp.leu.f32 	%p21, %f71, 0f3C23D70A;
	@%p21 bra 	$L__BB1_36;
	ld.global.u64 	%rd61, [%rd1];
	cvta.to.global.u64 	%rd62, %rd61;
	mad.lo.s32 	%r54, %r69, %r40, %r3;
	mul.wide.s32 	%rd63, %r54, 4;
	add.s64 	%rd64, %rd62, %rd63;
	ld.global.f32 	%f108, [%rd64];
	fma.rn.f32 	%f115, %f71, %f108, %f115;
	add.f32 	%f116, %f116, %f71;
$L__BB1_36:
	ld.global.f32 	%f76, [%rd7+4];
	setp.leu.f32 	%p22, %f76, 0f3C23D70A;
	@%p22 bra 	$L__BB1_38;
	ld.global.u64 	%rd65, [%rd1];
	cvta.to.global.u64 	%rd66, %rd65;
	mad.lo.s32 	%r55, %r40, %r69, %r40;
	add.s32 	%r56, %r55, %r3;
	mul.wide.s32 	%rd67, %r56, 4;
	add.s64 	%rd68, %rd66, %rd67;
	ld.global.f32 	%f109, [%rd68];
	fma.rn.f32 	%f115, %f76, %f109, %f115;
	add.f32 	%f116, %f116, %f76;
$L__BB1_38:
	add.s32 	%r69, %r69, 2;
$L__BB1_39:
	and.b32  	%r57, %r4, 1;
	setp.eq.b32 	%p23, %r57, 1;
	not.pred 	%p24, %p23;
	@%p24 bra 	$L__BB1_42;
	mul.wide.u32 	%rd69, %r69, 4;
	add.s64 	%rd70, %rd2, %rd69;
	ld.global.f32 	%f85, [%rd70];
	setp.leu.f32 	%p25, %f85, 0f3C23D70A;
	@%p25 bra 	$L__BB1_42;
	ld.global.u64 	%rd71, [%rd1];
	cvta.to.global.u64 	%rd72, %rd71;
	mad.lo.s32 	%r58, %r69, %r40, %r3;
	mul.wide.s32 	%rd73, %r58, 4;
	add.s64 	%rd74, %rd72, %rd73;
	ld.global.f32 	%f110, [%rd74];
	fma.rn.f32 	%f115, %f85, %f110, %f115;
	add.f32 	%f116, %f116, %f85;
$L__BB1_42:
	setp.gt.f32 	%p26, %f116, 0f00000000;
	div.rn.f32 	%f111, %f115, %f116;
	selp.f32 	%f112, %f111, 0f00000000, %p26;
	cvta.to.global.u64 	%rd75, %rd8;
	mul.wide.s32 	%rd76, %r3, 4;
	add.s64 	%rd77, %rd75, %rd76;
	st.global.f32 	[%rd77], %f112;
$L__BB1_43:
	ret;

}
	// .globl	_Z18apply_decay_kernelP11TubeNetwork
.visible .entry _Z18apply_decay_kernelP11TubeNetwork(
	.param .u64 .ptr .align 1 _Z18apply_decay_kernelP11TubeNetwork_param_0
)
{
	.reg .pred 	%p<3>;
	.reg .b32 	%r<7>;
	.reg .b32 	%f<5>;
	.reg .b64 	%rd<10>;

	ld.param.u64 	%rd3, [_Z18apply_decay_kernelP11TubeNetwork_param_0];
	cvta.to.global.u64 	%rd1, %rd3;
	mov.u32 	%r2, %tid.x;
	mov.u32 	%r3, %ctaid.x;
	mov.u32 	%r4, %ntid.x;
	mad.lo.s32 	%r1, %r3, %r4, %r2;
	ld.global.u32 	%r5, [%rd1+20];
	setp.ge.s32 	%p1, %r1, %r5;
	@%p1 bra 	$L__BB2_3;
	ld.global.f32 	%f1, [%rd1+24];
	ld.global.u64 	%rd4, [%rd1+8];
	cvta.to.global.u64 	%rd5, %rd4;
	mul.wide.s32 	%rd6, %r1, 4;
	add.s64 	%rd7, %rd5, %rd6;
	ld.global.f32 	%f2, [%rd7];
	mul.f32 	%f3, %f1, %f2;
	st.global.f32 	[%rd7], %f3;
	ld.global.u64 	%rd8, [%rd1+8];
	cvta.to.global.u64 	%rd9, %rd8;
	add.s64 	%rd2, %rd9, %rd6;
	ld.global.f32 	%f4, [%rd2];
	setp.geu.f32 	%p2, %f4, 0f3A83126F;
	@%p2 bra 	$L__BB2_3;
	mov.b32 	%r6, 0;
	st.global.u32 	[%rd2], %r6;
$L__BB2_3:
	ret;

}
	// .globl	_Z20clear_network_kernelP11TubeNetwork
.visible .entry _Z20clear_network_kernelP11TubeNetwork(
	.param .u64 .ptr .align 1 _Z20clear_network_kernelP11TubeNetwork_param_0
)
{
	.reg .pred 	%p<3>;
	.reg .b32 	%r<8>;
	.reg .b64 	%rd<7>;

	ld.param.u64 	%rd2, [_Z20clear_network_kernelP11TubeNetwork_param_0];
	cvta.to.global.u64 	%rd1, %rd2;
	mov.u32 	%r2, %tid.x;
	mov.u32 	%r3, %ctaid.x;
	mov.u32 	%r4, %ntid.x;
	mad.lo.s32 	%r1, %r3, %r4, %r2;
	ld.global.u32 	%r5, [%rd1+20];
	setp.ge.s32 	%p1, %r1, %r5;
	@%p1 bra 	$L__BB3_2;
	ld.global.u64 	%rd3, [%rd1+8];
	mul.wide.s32 	%rd4, %r1, 4;
	add.s64 	%rd5, %rd3, %rd4;
	mov.b32 	%r6, 0;
	st.u32 	[%rd5], %r6;
$L__BB3_2:
	setp.ne.s32 	%p2, %r1, 0;
	@%p2 bra 	$L__BB3_4;
	add.s64 	%rd6, %rd2, 16;
	// begin inline asm
	fence.sc.sys;
	// end inline asm
	mov.b32 	%r7, 0;
	// begin inline asm
	st.relaxed.sys.b32 [%rd6],%r7;
	// end inline asm
$L__BB3_4:
	ret;

}


// ===== COMPILED SASS (sm_100) =====

	.target	sm_100

	.elftype	@"ET_EXEC"


//--------------------- .note.nv.tkinfo           --------------------------
	.section	.note.nv.tkinfo,"",@"SHT_NOTE"
	.sectionflags	@"SHF_NOTE_NV_TKINFO"
	.tkinfo
        /*0018*/ 	.word	0x00000002
        /*0030*/ 	.string	""
        /*0030*/ 	.string	"ptxas"
        /*0030*/ 	.string	"Cuda compilation tools, release 13.0, V13.0.88"
        /*0030*/ 	.string	"Build cuda_13.0.r13.0/compiler.36424714_0"
        /*0030*/ 	.string	"-arch sm_100 -m 64 "



//--------------------- .note.nv.cuinfo           --------------------------
	.section	.note.nv.cuinfo,"",@"SHT_NOTE"
	.sectionflags	@"SHF_NOTE_NV_CUINFO"
        /*0018*/ 	.short	0x0002
        /*001a*/ 	.short	0x0064
        /*001c*/ 	.short	0x0082
	.zero		2


//--------------------- .nv.info                  --------------------------
	.section	.nv.info,"",@"SHT_CUDA_INFO"
	.align	4


	//----- nvinfo : EIATTR_REGCOUNT
	.align		4
        /*0000*/ 	.byte	0x04, 0x2f
        /*0002*/ 	.short	(.L_1 - .L_0)
	.align		4
.L_0:
        /*0004*/ 	.word	index@(_Z19store_memory_kernelP11TubeNetworkPffi)
        /*0008*/ 	.word	0x0000001e


	//----- nvinfo : EIATTR_FRAME_SIZE
	.align		4
.L_1:
        /*000c*/ 	.byte	0x04, 0x11
        /*000e*/ 	.short	(.L_3 - .L_2)
	.align		4
.L_2:
        /*0010*/ 	.word	index@(_Z19store_memory_kernelP11TubeNetworkPffi)
        /*0014*/ 	.word	0x00000000


	//----- nvinfo : EIATTR_REGCOUNT
	.align		4
.L_3:
        /*0018*/ 	.byte	0x04, 0x2f
        /*001a*/ 	.short	(.L_5 - .L_4)
	.align		4
.L_4:
        /*001c*/ 	.word	index@(_Z20recall_memory_kernelP11TubeNetworkPfi)
        /*0020*/ 	.word	0x00000020


	//----- nvinfo : EIATTR_FRAME_SIZE
	.align		4
.L_5:
        /*0024*/ 	.byte	0x04, 0x11
        /*0026*/ 	.short	(.L_7 - .L_6)
	.align		4
.L_6:
        /*0028*/ 	.word	index@($__internal_0_$__cuda_sm3x_div_rn_noftz_f32_slowpath)
        /*002c*/ 	.word	0x00000000


	//----- nvinfo : EIATTR_FRAME_SIZE
	.align		4
.L_7:
        /*0030*/ 	.byte	0x04, 0x11
        /*0032*/ 	.short	(.L_9 - .L_8)
	.align		4
.L_8:
        /*0034*/ 	.word	index@(_Z20recall_memory_kernelP11TubeNetworkPfi)
        /*0038*/ 	.word	0x00000000


	//----- nvinfo : EIATTR_REGCOUNT
	.align		4
.L_9:
        /*003c*/ 	.byte	0x04, 0x2f
        /*003e*/ 	.short	(.L_11 - .L_10)
	.align		4
.L_10:
        /*0040*/ 	.word	index@(_Z18apply_decay_kernelP11TubeNetwork)
        /*0044*/ 	.word	0x0000000e


	//----- nvinfo : EIATTR_FRAME_SIZE
	.align		4
.L_11:
        /*0048*/ 	.byte	0x04, 0x11
        /*004a*/ 	.short	(.L_13 - .L_12)
	.align		4
.L_12:
        /*004c*/ 	.word	index@(_Z18apply_decay_kernelP11TubeNetwork)
        /*0050*/ 	.word	0x00000000


	//----- nvinfo : EIATTR_REGCOUNT
	.align		4
.L_13:
        /*0054*/ 	.byte	0x04, 0x2f
        /*0056*/ 	.short	(.L_15 - .L_14)
	.align		4
.L_14:
        /*0058*/ 	.word	index@(_Z20clear_network_kernelP11TubeNetwork)
        /*005c*/ 	.word	0x0000000a


	//----- nvinfo : EIATTR_FRAME_SIZE
	.align		4
.L_15:
        /*0060*/ 	.byte	0x04, 0x11
        /*0062*/ 	.short	(.L_17 - .L_16)
	.align		4
.L_16:
        /*0064*/ 	.word	index@(_Z20clear_network_kernelP11TubeNetwork)
        /*0068*/ 	.word	0x00000000


	//----- nvinfo : EIATTR_MIN_STACK_SIZE
	.align		4
.L_17:
        /*006c*/ 	.byte	0x04, 0x12
        /*006e*/ 	.short	(.L_19 - .L_18)
	.align		4
.L_18:
        /*0070*/ 	.word	index@(_Z20clear_network_kernelP11TubeNetwork)
        /*0074*/ 	.word	0x00000000


	//----- nvinfo : EIATTR_MIN_STACK_SIZE
	.align		4
.L_19:
        /*0078*/ 	.byte	0x04, 0x12
        /*007a*/ 	.short	(.L_21 - .L_20)
	.align		4
.L_20:
        /*007c*/ 	.word	index@(_Z18apply_decay_kernelP11TubeNetwork)
        /*0080*/ 	.word	0x00000000


	//----- nvinfo : EIATTR_MIN_STACK_SIZE
	.align		4
.L_21:
        /*0084*/ 	.byte	0x04, 0x12
        /*0086*/ 	.short	(.L_23 - .L_22)
	.align		4
.L_22:
        /*0088*/ 	.word	index@(_Z20recall_memory_kernelP11TubeNetworkPfi)
        /*008c*/ 	.word	0x00000000


	//----- nvinfo : EIATTR_MIN_STACK_SIZE
	.align		4
.L_23:
        /*0090*/ 	.byte	0x04, 0x12
        /*0092*/ 	.short	(.L_25 - .L_24)
	.align		4
.L_24:
        /*0094*/ 	.word	index@(_Z19store_memory_kernelP11TubeNetworkPffi)
        /*0098*/ 	.word	0x00000000
.L_25:


//--------------------- .nv.compat                --------------------------
	.section	.nv.compat,"",@"SHT_CUDA_COMPAT_INFO"
	.align	4
        /*0000*/ 	.byte	0x02, 0x09, 0x00, 0x00, 0x02, 0x02, 0x01, 0x00, 0x02, 0x05, 0x05, 0x00, 0x03, 0x07, 0x01, 0x01
        /*0010*/ 	.byte	0x02, 0x03, 0x00, 0x00, 0x02, 0x06, 0x01, 0x00, 0x04, 0x0b, 0x08, 0x00, 0x01, 0x00, 0x00, 0x00
        /*0020*/ 	.byte	0x00, 0x00, 0x00, 0x00


//--------------------- .nv.info._Z20clear_network_kernelP11TubeNetwork --------------------------
	.section	.nv.info._Z20clear_network_kernelP11TubeNetwork,"",@"SHT_CUDA_INFO"
	.sectionflags	@""
	.align	4


	//----- nvinfo : EIATTR_CUDA_API_VERSION
	.align		4
        /*0000*/ 	.byte	0x04, 0x37
        /*0002*/ 	.short	(.L_27 - .L_26)
.L_26:
        /*0004*/ 	.word	0x00000082


	//----- nvinfo : EIATTR_KPARAM_INFO
	.align		4
.L_27:
        /*0008*/ 	.byte	0x04, 0x17
        /*000a*/ 	.short	(.L_29 - .L_28)
.L_28:
        /*000c*/ 	.word	0x00000000
        /*0010*/ 	.short	0x0000
        /*0012*/ 	.short	0x0000
        /*0014*/ 	.byte	0x00, 0xf5, 0x21, 0x00


	//----- nvinfo : EIATTR_SPARSE_MMA_MASK
	.align		4
.L_29:
        /*0018*/ 	.byte	0x03, 0x50
        /*001a*/ 	.short	0x0000


	//----- nvinfo : EIATTR_MAXREG_COUNT
	.align		4
        /*001c*/ 	.byte	0x03, 0x1b
        /*001e*/ 	.short	0x00ff


	//----- nvinfo : EIATTR_MERCURY_ISA_VERSION
	.align		4
        /*0020*/ 	.byte	0x03, 0x5f
        /*0022*/ 	.short	0x0101


	//----- nvinfo : EIATTR_VRC_CTA_INIT_COUNT
	.align		4
        /*0024*/ 	.byte	0x02, 0x4a
	.zero		1
	.zero		1


	//----- nvinfo : EIATTR_EXIT_INSTR_OFFSETS
	.align		4
        /*0028*/ 	.byte	0x04, 0x1c
        /*002a*/ 	.short	(.L_31 - .L_30)


	//   ....[0]....
.L_30:
        /*002c*/ 	.word	0x00000100


	//   ....[1]....
        /*0030*/ 	.word	0x00000160


	//----- nvinfo : EIATTR_CRS_STACK_SIZE
	.align		4
.L_31:
        /*0034*/ 	.byte	0x04, 0x1e
        /*0036*/ 	.short	(.L_33 - .L_32)
.L_32:
        /*0038*/ 	.word	0x00000000


	//----- nvinfo : EIATTR_CBANK_PARAM_SIZE
	.align		4
.L_33:
        /*003c*/ 	.byte	0x03, 0x19
        /*003e*/ 	.short	0x0008


	//----- nvinfo : EIATTR_PARAM_CBANK
	.align		4
        /*0040*/ 	.byte	0x04, 0x0a
        /*0042*/ 	.short	(.L_35 - .L_34)
	.align		4
.L_34:
        /*0044*/ 	.word	index@(.nv.constant0._Z20clear_network_kernelP11TubeNetwork)
        /*0048*/ 	.short	0x0380
        /*004a*/ 	.short	0x0008


	//----- nvinfo : EIATTR_SW_WAR
	.align		4
.L_35:
        /*004c*/ 	.byte	0x04, 0x36
        /*004e*/ 	.short	(.L_37 - .L_36)
.L_36:
        /*0050*/ 	.word	0x00000008
.L_37:


//--------------------- .nv.info._Z18apply_decay_kernelP11TubeNetwork --------------------------
	.section	.nv.info._Z18apply_decay_kernelP11TubeNetwork,"",@"SHT_CUDA_INFO"
	.sectionflags	@""
	.align	4


	//----- nvinfo : EIATTR_CUDA_API_VERSION
	.align		4
        /*0000*/ 	.byte	0x04, 0x37
        /*0002*/ 	.short	(.L_39 - .L_38)
.L_38:
        /*0004*/ 	.word	0x00000082


	//----- nvinfo : EIATTR_KPARAM_INFO
	.align		4
.L_39:
        /*0008*/ 	.byte	0x04, 0x17
        /*000a*/ 	.short	(.L_41 - .L_40)
.L_40:
        /*000c*/ 	.word	0x00000000
        /*0010*/ 	.short	0x0000
        /*0012*/ 	.short	0x0000
        /*0014*/ 	.byte	0x00, 0xf5, 0x21, 0x00


	//----- nvinfo : EIATTR_SPARSE_MMA_MASK
	.align		4
.L_41:
        /*0018*/ 	.byte	0x03, 0x50
        /*001a*/ 	.short	0x0000


	//----- nvinfo : EIATTR_MAXREG_COUNT
	.align		4
        /*001c*/ 	.byte	0x03, 0x1b
        /*001e*/ 	.short	0x00ff


	//----- nvinfo : EIATTR_MERCURY_ISA_VERSION
	.align		4
        /*0020*/ 	.byte	0x03, 0x5f
        /*0022*/ 	.short	0x0101


	//----- nvinfo : EIATTR_VRC_CTA_INIT_COUNT
	.align		4
        /*0024*/ 	.byte	0x02, 0x4a
	.zero		1
	.zero		1


	//----- nvinfo : EIATTR_EXIT_INSTR_OFFSETS
	.align		4
        /*0028*/ 	.byte	0x04, 0x1c
        /*002a*/ 	.short	(.L_43 - .L_42)


	//   ....[0]....
.L_42:
        /*002c*/ 	.word	0x00000090


	//   ....[1]....
        /*0030*/ 	.word	0x00000140


	//   ....[2]....
        /*0034*/ 	.word	0x00000160


	//----- nvinfo : EIATTR_CBANK_PARAM_SIZE
	.align		4
.L_43:
        /*0038*/ 	.byte	0x03, 0x19
        /*003a*/ 	.short	0x0008


	//----- nvinfo : EIATTR_PARAM_CBANK
	.align		4
        /*003c*/ 	.byte	0x04, 0x0a
        /*003e*/ 	.short	(.L_45 - .L_44)
	.align		4
.L_44:
        /*0040*/ 	.word	index@(.nv.constant0._Z18apply_decay_kernelP11TubeNetwork)
        /*0044*/ 	.short	0x0380
        /*0046*/ 	.short	0x0008


	//----- nvinfo : EIATTR_SW_WAR
	.align		4
.L_45:
        /*0048*/ 	.byte	0x04, 0x36
        /*004a*/ 	.short	(.L_47 - .L_46)
.L_46:
        /*004c*/ 	.word	0x00000008
.L_47:


//--------------------- .nv.info._Z20recall_memory_kernelP11TubeNetworkPfi --------------------------
	.section	.nv.info._Z20recall_memory_kernelP11TubeNetworkPfi,"",@"SHT_CUDA_INFO"
	.sectionflags	@""
	.align	4


	//----- nvinfo : EIATTR_CUDA_API_VERSION
	.align		4
        /*0000*/ 	.byte	0x04, 0x37
        /*0002*/ 	.short	(.L_49 - .L_48)
.L_48:
        /*0004*/ 	.word	0x00000082


	//----- nvinfo : EIATTR_KPARAM_INFO
	.align		4
.L_49:
        /*0008*/ 	.byte	0x04, 0x17
        /*000a*/ 	.short	(.L_51 - .L_50)
.L_50:
        /*000c*/ 	.word	0x00000000
        /*0010*/ 	.short	0x0002
        /*0012*/ 	.short	0x0010
        /*0014*/ 	.byte	0x00, 0xf0, 0x11, 0x00


	//----- nvinfo : EIATTR_KPARAM_INFO
	.align		4
.L_51:
        /*0018*/ 	.byte	0x04, 0x17
        /*001a*/ 	.short	(.L_53 - .L_52)
.L_52:
        /*001c*/ 	.word	0x00000000
        /*0020*/ 	.short	0x0001
        /*0022*/ 	.short	0x0008
        /*0024*/ 	.byte	0x00, 0xf5, 0x21, 0x00


	//----- nvinfo : EIATTR_KPARAM_INFO
	.align		4
.L_53:
        /*0028*/ 	.byte	0x04, 0x17
        /*002a*/ 	.short	(.L_55 - .L_54)
.L_54:
        /*002c*/ 	.word	0x00000000
        /*0030*/ 	.short	0x0000
        /*0032*/ 	.short	0x0000
        /*0034*/ 	.byte	0x00, 0xf5, 0x21, 0x00


	//----- nvinfo : EIATTR_SPARSE_MMA_MASK
	.align		4
.L_55:
        /*0038*/ 	.byte	0x03, 0x50
        /*003a*/ 	.short	0x0000


	//----- nvinfo : EIATTR_MAXREG_COUNT
	.align		4
        /*003c*/ 	.byte	0x03, 0x1b
        /*003e*/ 	.short	0x00ff


	//----- nvinfo : EIATTR_MERCURY_ISA_VERSION
	.align		4
        /*0040*/ 	.byte	0x03, 0x5f
        /*0042*/ 	.short	0x0101


	//----- nvinfo : EIATTR_VRC_CTA_INIT_COUNT
	.align		4
        /*0044*/ 	.byte	0x02, 0x4a
	.zero		1
	.zero		1


	//----- nvinfo : EIATTR_EXIT_INSTR_OFFSETS
	.align		4
        /*0048*/ 	.byte	0x04, 0x1c
        /*004a*/ 	.short	(.L_57 - .L_56)


	//   ....[0]....
.L_56:
        /*004c*/ 	.word	0x00000090


	//   ....[1]....
        /*0050*/ 	.word	0x00000d90


	//----- nvinfo : EIATTR_CRS_STACK_SIZE
	.align		4
.L_57:
        /*0054*/ 	.byte	0x04, 0x1e
        /*0056*/ 	.short	(.L_59 - .L_58)
.L_58:
        /*0058*/ 	.word	0x00000000


	//----- nvinfo : EIATTR_CBANK_PARAM_SIZE
	.align		4
.L_59:
        /*005c*/ 	.byte	0x03, 0x19
        /*005e*/ 	.short	0x0014


	//----- nvinfo : EIATTR_PARAM_CBANK
	.align		4
        /*0060*/ 	.byte	0x04, 0x0a
        /*0062*/ 	.short	(.L_61 - .L_60)
	.align		4
.L_60:
        /*0064*/ 	.word	index@(.nv.constant0._Z20recall_memory_kernelP11TubeNetworkPfi)
        /*0068*/ 	.short	0x0380
        /*006a*/ 	.short	0x0014


	//----- nvinfo : EIATTR_SW_WAR
	.align		4
.L_61:
        /*006c*/ 	.byte	0x04, 0x36
        /*006e*/ 	.short	(.L_63 - .L_62)
.L_62:
        /*0070*/ 	.word	0x00000008
.L_63:


//--------------------- .nv.info._Z19store_memory_kernelP11TubeNetworkPffi --------------------------
	.section	.nv.info._Z19store_memory_kernelP11TubeNetworkPffi,"",@"SHT_CUDA_INFO"
	.sectionflags	@""
	.align	4


	//----- nvinfo : EIATTR_CUDA_API_VERSION
	.align		4
        /*0000*/ 	.byte	0x04, 0x37
        /*0002*/ 	.short	(.L_65 - .L_64)
.L_64:
        /*0004*/ 	.word	0x00000082


	//----- nvinfo : EIATTR_KPARAM_INFO
	.align		4
.L_65:
        /*0008*/ 	.byte	0x04, 0x17
        /*000a*/ 	.short	(.L_67 - .L_66)
.L_66:
        /*000c*/ 	.word	0x00000000
        /*0010*/ 	.short	0x0003
        /*0012*/ 	.short	0x0014
        /*0014*/ 	.byte	0x00, 0xf0, 0x11, 0x00


	//----- nvinfo : EIATTR_KPARAM_INFO
	.align		4
.L_67:
        /*0018*/ 	.byte	0x04, 0x17
        /*001a*/ 	.short	(.L_69 - .L_68)
.L_68:
        /*001c*/ 	.word	0x00000000
        /*0020*/ 	.short	0x0002
        /*0022*/ 	.short	0x0010
        /*0024*/ 	.byte	0x00, 0xf0, 0x11, 0x00


	//----- nvinfo : EIATTR_KPARAM_INFO
	.align		4
.L_69:
        /*0028*/ 	.byte	0x04, 0x17
        /*002a*/ 	.short	(.L_71 - .L_70)
.L_70:
        /*002c*/ 	.word	0x00000000
        /*0030*/ 	.short	0x0001
        /*0032*/ 	.short	0x0008
        /*0034*/ 	.byte	0x00, 0xf5, 0x21, 0x00


	//----- nvinfo : EIATTR_KPARAM_INFO
	.align		4
.L_71:
        /*0038*/ 	.byte	0x04, 0x17
        /*003a*/ 	.short	(.L_73 - .L_72)
.L_72:
        /*003c*/ 	.word	0x00000000
        /*0040*/ 	.short	0x0000
        /*0042*/ 	.short	0x0000
        /*0044*/ 	.byte	0x00, 0xf5, 0x21, 0x00


	//----- nvinfo : EIATTR_SPARSE_MMA_MASK
	.align		4
.L_73:
        /*0048*/ 	.byte	0x03, 0x50
        /*004a*/ 	.short	0x0000


	//----- nvinfo : EIATTR_MAXREG_COUNT
	.align		4
        /*004c*/ 	.byte	0x03, 0x1b
        /*004e*/ 	.short	0x00ff


	//----- nvinfo : EIATTR_MERCURY_ISA_VERSION
	.align		4
        /*0050*/ 	.byte	0x03, 0x5f
        /*0052*/ 	.short	0x0101


	//----- nvinfo : EIATTR_VRC_CTA_INIT_COUNT
	.align		4
        /*0054*/ 	.byte	0x02, 0x4a
	.zero		1
	.zero		1


	//----- nvinfo : EIATTR_EXIT_INSTR_OFFSETS
	.align		4
        /*0058*/ 	.byte	0x04, 0x1c
        /*005a*/ 	.short	(.L_75 - .L_74)


	//   ....[0]....
.L_74:
        /*005c*/ 	.word	0x00000f90


	//   ....[1]....
        /*0060*/ 	.word	0x00001060


	//----- nvinfo : EIATTR_CRS_STACK_SIZE
	.align		4
.L_75:
        /*0064*/ 	.byte	0x04, 0x1e
        /*0066*/ 	.short	(.L_77 - .L_76)
.L_76:
        /*0068*/ 	.word	0x00000000


	//----- nvinfo : EIATTR_CBANK_PARAM_SIZE
	.align		4
.L_77:
        /*006c*/ 	.byte	0x03, 0x19
        /*006e*/ 	.short	0x0018


	//----- nvinfo : EIATTR_PARAM_CBANK
	.align		4
        /*0070*/ 	.byte	0x04, 0x0a
        /*0072*/ 	.short	(.L_79 - .L_78)
	.align		4
.L_78:
        /*0074*/ 	.word	index@(.nv.constant0._Z19store_memory_kernelP11TubeNetworkPffi)
        /*0078*/ 	.short	0x0380
        /*007a*/ 	.short	0x0018


	//----- nvinfo : EIATTR_SW_WAR
	.align		4
.L_79:
        /*007c*/ 	.byte	0x04, 0x36
        /*007e*/ 	.short	(.L_81 - .L_80)
.L_80:
        /*0080*/ 	.word	0x00000008
.L_81:


//--------------------- .nv.callgraph             --------------------------
	.section	.nv.callgraph,"",@"SHT_CUDA_CALLGRAPH"
	.align	4
	.sectionentsize	8
	.align		4
        /*0000*/ 	.word	0x00000000
	.align		4
        /*0004*/ 	.word	0xffffffff
	.align		4
        /*0008*/ 	.word	0x00000000
	.align		4
        /*000c*/ 	.word	0xfffffffe
	.align		4
        /*0010*/ 	.word	0x00000000
	.align		4
        /*0014*/ 	.word	0xfffffffd
	.align		4
        /*0018*/ 	.word	0x00000000
	.align		4
        /*001c*/ 	.word	0xfffffffc


//--------------------- .text._Z20clear_network_kernelP11TubeNetwork --------------------------
	.section	.text._Z20clear_network_kernelP11TubeNetwork,"ax",@progbits
	.align	128
        .global         _Z20clear_network_kernelP11TubeNetwork
        .type           _Z20clear_network_kernelP11TubeNetwork,@function
        .size           _Z20clear_network_kernelP11TubeNetwork,(.L_x_34 - _Z20clear_network_kernelP11TubeNetwork)
        .other          _Z20clear_network_kernelP11TubeNetwork,@"STO_CUDA_ENTRY STV_DEFAULT"
_Z20clear_network_kernelP11TubeNetwork:
.text._Z20clear_network_kernelP11TubeNetwork:
[----:B------:R-:W-:Y:S08]  /*0000*/  LDC R1, c[0x0][0x37c] ;  /* 0x0000df00ff017b82 */ /* 0x000ff00000000800 */
[----:B------:R-:W0:Y:S01]  /*0010*/  LDC.64 R4, c[0x0][0x380] ;  /* 0x0000e000ff047b82 */ /* 0x000e220000000a00 */
[----:B------:R-:W0:Y:S02]  /*0020*/  LDCU.64 UR4, c[0x0][0x358] ;  /* 0x00006b00ff0477ac */ /* 0x000e240008000a00 */
[----:B0-----:R-:W2:Y:S05]  /*0030*/  LDG.E R0, desc[UR4][R4.64+0x14] ;  /* 0x0000140404007981 */ /* 0x001eaa000c1e1900 */
[----:B------:R-:W0:Y:S01]  /*0040*/  S2UR UR6, SR_CTAID.X ;  /* 0x00000000000679c3 */ /* 0x000e220000002500 */
[----:B------:R-:W-:Y:S01]  /*0050*/  BSSY.RECONVERGENT B0, `(.L_x_0) ;  /* 0x000000a000007945 */ /* 0x000fe20003800200 */
[----:B------:R-:W0:Y:S06]  /*0060*/  S2R R7, SR_TID.X ;  /* 0x0000000000077919 */ /* 0x000e2c0000002100 */
[----:B------:R-:W0:Y:S02]  /*0070*/  LDC R2, c[0x0][0x360] ;  /* 0x0000d800ff027b82 */ /* 0x000e240000000800 */
[----:B0-----:R-:W-:-:S05]  /*0080*/  IMAD R7, R2, UR6, R7 ;  /* 0x0000000602077c24 */ /* 0x001fca000f8e0207 */
[C---:B------:R-:W-:Y:S02]  /*0090*/  ISETP.NE.AND P1, PT, R7.reuse, RZ, PT ;  /* 0x000000ff0700720c */ /* 0x040fe40003f25270 */
[----:B--2---:R-:W-:-:S13]  /*00a0*/  ISETP.GE.AND P0, PT, R7, R0, PT ;  /* 0x000000000700720c */ /* 0x004fda0003f06270 */
[----:B------:R-:W-:Y:S05]  /*00b0*/  @P0 BRA `(.L_x_1) ;  /* 0x00000000000c0947 */ /* 0x000fea0003800000 */
[----:B------:R-:W2:Y:S02]  /*00c0*/  LDG.E.64 R2, desc[UR4][R4.64+0x8] ;  /* 0x0000080404027981 */ /* 0x000ea4000c1e1b00 */
[----:B--2---:R-:W-:-:S05]  /*00d0*/  IMAD.WIDE R2, R7, 0x4, R2 ;  /* 0x0000000407027825 */ /* 0x004fca00078e0202 */
[----:B------:R0:W-:Y:S02]  /*00e0*/  ST.E desc[UR4][R2.64], RZ ;  /* 0x000000ff02007985 */ /* 0x0001e4000c101904 */
.L_x_1:
[----:B------:R-:W-:Y:S05]  /*00f0*/  BSYNC.RECONVERGENT B0 ;  /* 0x0000000000007941 */ /* 0x000fea0003800200 */
.L_x_0:
[----:B------:R-:W-:Y:S05]  /*0100*/  @P1 EXIT ;  /* 0x000000000000194d */ /* 0x000fea0003800000 */
[----:B------:R-:W-:Y:S06]  /*0110*/  MEMBAR.SC.SYS ;  /* 0x0000000000007992 */ /* 0x000fec0000003000 */
[----:B------:R-:W-:-:S00]  /*0120*/  ERRBAR ;  /* 0x00000000000079ab */ /* 0x000fc00000000000 */
[----:B------:R-:W-:Y:S06]  /*0130*/  CGAERRBAR ;  /* 0x00000000000075ab */ /* 0x000fec0000000000 */
[----:B------:R-:W-:Y:S04]  /*0140*/  CCTL.IVALL ;  /* 0x00000000ff00798f */ /* 0x000fe80002000000 */
[----:B------:R-:W-:Y:S01]  /*0150*/  ST.E.STRONG.SYS desc[UR4][R4.64+0x10], RZ ;  /* 0x000010ff04007985 */ /* 0x000fe2000c115904 */
[----:B------:R-:W-:Y:S05]  /*0160*/  EXIT ;  /* 0x000000000000794d */ /* 0x000fea0003800000 */
.L_x_2:
[----:B------:R-:W-:-:S00]  /*0170*/  BRA `(.L_x_2) ;  /* 0xfffffffc00fc7947 */ /* 0x000fc0000383ffff */
[----:B------:R-:W-:-:S00]  /*0180*/  NOP ;  /* 0x0000000000007918 */ /* 0x000fc00000000000 */
[----:B------:R-:W-:-:S00]  /*0190*/  NOP ;  /* 0x0000000000007918 */ /* 0x000fc00000000000 */
[----:B------:R-:W-:-:S00]  /*01a0*/  NOP ;  /* 0x0000000000007918 */ /* 0x000fc00000000000 */
[----:B------:R-:W-:-:S00]  /*01b0*/  NOP ;  /* 0x0000000000007918 */ /* 0x000fc00000000000 */
[----:B------:R-:W-:-:S00]  /*01c0*/  NOP ;  /* 0x0000000000007918 */ /* 0x000fc00000000000 */
[----:B------:R-:W-:-:S00]  /*01d0*/  NOP ;  /* 0x0000000000007918 */ /* 0x000fc00000000000 */
[----:B------:R-:W-:-:S00]  /*01e0*/  NOP ;  /* 0x0000000000007918 */ /* 0x000fc00000000000 */
[----:B------:R-:W-:-:S00]  /*01f0*/  NOP ;  /* 0x0000000000007918 */ /* 0x000fc00000000000 */
.L_x_34:


//--------------------- .text._Z18apply_decay_kernelP11TubeNetwork --------------------------
	.section	.text._Z18apply_decay_kernelP11TubeNetwork,"ax",@progbits
	.align	128
        .global         _Z18apply_decay_kernelP11TubeNetwork
        .type           _Z18apply_decay_kernelP11TubeNetwork,@function
        .size           _Z18apply_decay_kernelP11TubeNetwork,(.L_x_35 - _Z18apply_decay_kernelP11TubeNetwork)
        .other          _Z18apply_decay_kernelP11TubeNetwork,@"STO_CUDA_ENTRY STV_DEFAULT"
_Z18apply_decay_kernelP11TubeNetwork:
.text._Z18apply_decay_kernelP11TubeNetwork:
[----:B------:R-:W-:Y:S08]  /*0000*/  LDC R1, c[0x0][0x37c] ;  /* 0x0000df00ff017b82 */ /* 0x000ff00000000800 */
[----:B------:R-:W0:Y:S01]  /*0010*/  LDC.64 R6, c[0x0][0x380] ;  /* 0x0000e000ff067b82 */ /* 0x000e220000000a00 */
[----:B------:R-:W0:Y:S02]  /*0020*/  LDCU.64 UR4, c[0x0][0x358] ;  /* 0x00006b00ff0477ac */ /* 0x000e240008000a00 */
[----:B0-----:R-:W2:Y:S05]  /*0030*/  LDG.E R0, desc[UR4][R6.64+0x14] ;  /* 0x0000140406007981 */ /* 0x001eaa000c1e1900 */
[----:B------:R-:W0:Y:S01]  /*0040*/  S2UR UR6, SR_CTAID.X ;  /* 0x00000000000679c3 */ /* 0x000e220000002500 */
[----:B------:R-:W0:Y:S07]  /*0050*/  S2R R9, SR_TID.X ;  /* 0x0000000000097919 */ /* 0x000e2e0000002100 */
[----:B------:R-:W0:Y:S02]  /*0060*/  LDC R2, c[0x0][0x360] ;  /* 0x0000d800ff027b82 */ /* 0x000e240000000800 */
[----:B0-----:R-:W-:-:S05]  /*0070*/  IMAD R9, R2, UR6, R9 ;  /* 0x0000000602097c24 */ /* 0x001fca000f8e0209 */
[----:B--2---:R-:W-:-:S13]  /*0080*/  ISETP.GE.AND P0, PT, R9, R0, PT ;  /* 0x000000000900720c */ /* 0x004fda0003f06270 */
[----:B------:R-:W-:Y:S05]  /*0090*/  @P0 EXIT ;  /* 0x000000000000094d */ /* 0x000fea0003800000 */
[----:B------:R-:W2:Y:S04]  /*00a0*/  LDG.E.64 R2, desc[UR4][R6.64+0x8] ;  /* 0x0000080406027981 */ /* 0x000ea8000c1e1b00 */
[----:B------:R-:W3:Y:S01]  /*00b0*/  LDG.E R0, desc[UR4][R6.64+0x18] ;  /* 0x0000180406007981 */ /* 0x000ee2000c1e1900 */
[----:B--2---:R-:W-:-:S05]  /*00c0*/  IMAD.WIDE R2, R9, 0x4, R2 ;  /* 0x0000000409027825 */ /* 0x004fca00078e0202 */
[----:B------:R-:W3:Y:S02]  /*00d0*/  LDG.E R5, desc[UR4][R2.64] ;  /* 0x0000000402057981 */ /* 0x000ee4000c1e1900 */
[----:B---3--:R-:W-:-:S05]  /*00e0*/  FMUL R11, R0, R5 ;  /* 0x00000005000b7220 */ /* 0x008fca0000400000 */
[----:B------:R0:W-:Y:S04]  /*00f0*/  STG.E desc[UR4][R2.64], R11 ;  /* 0x0000000b02007986 */ /* 0x0001e8000c101904 */
[----:B------:R-:W2:Y:S02]  /*0100*/  LDG.E.64 R4, desc[UR4][R6.64+0x8] ;  /* 0x0000080406047981 */ /* 0x000ea4000c1e1b00 */
[----:B--2---:R-:W-:-:S05]  /*0110*/  IMAD.WIDE R4, R9, 0x4, R4 ;  /* 0x0000000409047825 */ /* 0x004fca00078e0204 */
[----:B------:R-:W2:Y:S02]  /*0120*/  LDG.E R0, desc[UR4][R4.64] ;  /* 0x0000000404007981 */ /* 0x000ea4000c1e1900 */
[----:B--2---:R-:W-:-:S13]  /*0130*/  FSETP.GEU.AND P0, PT, R0, 0.0010000000474974513054, PT ;  /* 0x3a83126f0000780b */ /* 0x004fda0003f0e000 */
[----:B0-----:R-:W-:Y:S05]  /*0140*/  @P0 EXIT ;  /* 0x000000000000094d */ /* 0x001fea0003800000 */
[----:B------:R-:W-:Y:S01]  /*0150*/  STG.E desc[UR4][R4.64], RZ ;  /* 0x000000ff04007986 */ /* 0x000fe2000c101904 */
[----:B------:R-:W-:Y:S05]  /*0160*/  EXIT ;  /* 0x000000000000794d */ /* 0x000fea0003800000 */
.L_x_3:
        /* <DEDUP_REMOVED lines=9> */
.L_x_35:


//--------------------- .text._Z20recall_memory_kernelP11TubeNetworkPfi --------------------------
	.section	.text._Z20recall_memory_kernelP11TubeNetworkPfi,"ax",@progbits
	.align	128
        .global         _Z20recall_memory_kernelP11TubeNetworkPfi
        .type           _Z20recall_memory_kernelP11TubeNetworkPfi,@function
        .size           _Z20recall_memory_kernelP11TubeNetworkPfi,(.L_x_33 - _Z20recall_memory_kernelP11TubeNetworkPfi)
        .other          _Z20recall_memory_kernelP11TubeNetworkPfi,@"STO_CUDA_ENTRY STV_DEFAULT"
_Z20recall_memory_kernelP11TubeNetworkPfi:
.text._Z20recall_memory_kernelP11TubeNetworkPfi:
[----:B------:R-:W-:Y:S01]  /*0000*/  LDC R1, c[0x0][0x37c] ;  /* 0x0000df00ff017b82 */ /* 0x000fe20000000800 */
[----:B------:R-:W0:Y:S07]  /*0010*/  S2R R22, SR_TID.X ;  /* 0x0000000000167919 */ /* 0x000e2e0000002100 */
[----:B------:R-:W1:Y:S01]  /*0020*/  S2UR UR4, SR_CTAID.X ;  /* 0x00000000000479c3 */ /* 0x000e620000002500 */
[----:B------:R-:W1:Y:S01]  /*0030*/  LDCU UR5, c[0x0][0x360] ;  /* 0x00006c00ff0577ac */ /* 0x000e620008000800 */
[----:B------:R-:W2:Y:S02]  /*0040*/  LDCU UR6, c[0x0][0x390] ;  /* 0x00007200ff0677ac */ /* 0x000ea40008000800 */
[----:B--2---:R-:W-:Y:S01]  /*0050*/  IMAD.U32 R15, RZ, RZ, UR6 ;  /* 0x00000006ff0f7e24 */ /* 0x004fe2000f8e00ff */
[----:B-1----:R-:W-:-:S06]  /*0060*/  UIMAD UR4, UR4, UR5, URZ ;  /* 0x00000005040472a4 */ /* 0x002fcc000f8e02ff */
[----:B0-----:R-:W-:-:S05]  /*0070*/  VIADD R2, R22, UR4 ;  /* 0x0000000416027c36 */ /* 0x001fca0008000000 */
[----:B------:R-:W-:-:S13]  /*0080*/  ISETP.GE.AND P0, PT, R2, R15, PT ;  /* 0x0000000f0200720c */ /* 0x000fda0003f06270 */
[----:B------:R-:W-:Y:S05]  /*0090*/  @P0 EXIT ;  /* 0x000000000000094d */ /* 0x000fea0003800000 */
[----:B------:R-:W0:Y:S01]  /*00a0*/  LDC.64 R12, c[0x0][0x380] ;  /* 0x0000e000ff0c7b82 */ /* 0x000e220000000a00 */
[----:B------:R-:W0:Y:S02]  /*00b0*/  LDCU.64 UR6, c[0x0][0x358] ;  /* 0x00006b00ff0677ac */ /* 0x000e240008000a00 */
[----:B0-----:R-:W2:Y:S01]  /*00c0*/  LDG.E R3, desc[UR6][R12.64+0x14] ;  /* 0x000014060c037981 */ /* 0x001ea2000c1e1900 */
[----:B------:R-:W-:Y:S02]  /*00d0*/  CS2R R4, SRZ ;  /* 0x0000000000047805 */ /* 0x000fe4000001ff00 */
[----:B--2---:R-:W-:-:S13]  /*00e0*/  ISETP.GE.AND P0, PT, R3, 0x1, PT ;  /* 0x000000010300780c */ /* 0x004fda0003f06270 */
[----:B------:R-:W-:Y:S05]  /*00f0*/  @!P0 BRA `(.L_x_4) ;  /* 0x0000000800e08947 */ /* 0x000fea0003800000 */
[----:B------:R-:W5:Y:S01]  /*0100*/  LDG.E.64 R12, desc[UR6][R12.64+0x8] ;  /* 0x000008060c0c7981 */ /* 0x000f62000c1e1b00 */
[C---:B------:R-:W-:Y:S01]  /*0110*/  ISETP.GE.U32.AND P1, PT, R3.reuse, 0x8, PT ;  /* 0x000000080300780c */ /* 0x040fe20003f26070 */
[----:B------:R-:W-:Y:S01]  /*0120*/  HFMA2 R7, -RZ, RZ, 0, 0 ;  /* 0x00000000ff077431 */ /* 0x000fe200000001ff */
[----:B------:R-:W-:Y:S02]  /*0130*/  LOP3.LUT R6, R3, 0x7, RZ, 0xc0, !PT ;  /* 0x0000000703067812 */ /* 0x000fe400078ec0ff */
[----:B------:R-:W-:Y:S02]  /*0140*/  CS2R R4, SRZ ;  /* 0x0000000000047805 */ /* 0x000fe4000001ff00 */
[----:B------:R-:W-:-:S07]  /*0150*/  ISETP.NE.AND P0, PT, R6, RZ, PT ;  /* 0x000000ff0600720c */ /* 0x000fce0003f05270 */
[----:B------:R-:W-:Y:S06]  /*0160*/  @!P1 BRA `(.L_x_5) ;  /* 0x0000000400749947 */ /* 0x000fec0003800000 */
[----:B------:R-:W0:Y:S01]  /*0170*/  LDC R8, c[0x0][0x390] ;  /* 0x0000e400ff087b82 */ /* 0x000e220000000800 */
[----:B-----5:R-:W-:Y:S01]  /*0180*/  IADD3 R14, P1, PT, R12, 0x10, RZ ;  /* 0x000000100c0e7810 */ /* 0x020fe20007f3e0ff */
[--C-:B------:R-:W-:Y:S01]  /*0190*/  IMAD R11, R15, 0x7, R2.reuse ;  /* 0x000000070f0b7824 */ /* 0x100fe200078e0202 */
[----:B------:R-:W-:Y:S01]  /*01a0*/  LOP3.LUT R7, R3, 0x7ffffff8, RZ, 0xc0, !PT ;  /* 0x7ffffff803077812 */ /* 0x000fe200078ec0ff */
[C---:B------:R-:W-:Y:S01]  /*01b0*/  IMAD R18, R15.reuse, 0x6, R2 ;  /* 0x000000060f127824 */ /* 0x040fe200078e0202 */
[C---:B------:R-:W-:Y:S01]  /*01c0*/  IADD3 R22, PT, PT, R15.reuse, UR4, R22 ;  /* 0x000000040f167c10 */ /* 0x040fe2000fffe016 */
[C-C-:B------:R-:W-:Y:S01]  /*01d0*/  IMAD R19, R15.reuse, 0x5, R2.reuse ;  /* 0x000000050f137824 */ /* 0x140fe200078e0202 */
[CC--:B------:R-:W-:Y:S01]  /*01e0*/  LEA R9, R15.reuse, R2.reuse, 0x1 ;  /* 0x000000020f097211 */ /* 0x0c0fe200078e08ff */
[C-C-:B------:R-:W-:Y:S01]  /*01f0*/  IMAD R20, R15.reuse, 0x4, R2.reuse ;  /* 0x000000040f147824 */ /* 0x140fe200078e0202 */
[----:B------:R-:W-:Y:S01]  /*0200*/  MOV R23, R2 ;  /* 0x0000000200177202 */ /* 0x000fe20000000f00 */
[----:B------:R-:W-:Y:S01]  /*0210*/  IMAD R21, R15, 0x3, R2 ;  /* 0x000000030f157824 */ /* 0x000fe200078e0202 */
[----:B------:R-:W-:Y:S01]  /*0220*/  IADD3 R25, PT, PT, -R7, RZ, RZ ;  /* 0x000000ff07197210 */ /* 0x000fe20007ffe1ff */
[----:B------:R-:W-:-:S02]  /*0230*/  IMAD.MOV.U32 R4, RZ, RZ, RZ ;  /* 0x000000ffff047224 */ /* 0x000fc400078e00ff */
[----:B------:R-:W-:-:S07]  /*0240*/  IMAD.X R0, RZ, RZ, R13, P1 ;  /* 0x000000ffff007224 */ /* 0x000fce00008e060d */
.L_x_6:
[----:B------:R-:W-:-:S05]  /*0250*/  IMAD.MOV.U32 R15, RZ, RZ, R0 ;  /* 0x000000ffff0f7224 */ /* 0x000fca00078e0000 */
[----:B------:R-:W2:Y:S04]  /*0260*/  LDG.E R24, desc[UR6][R14.64+-0x10] ;  /* 0xfffff0060e187981 */ /* 0x000ea8000c1e1900 */
[----:B------:R-:W3:Y:S04]  /*0270*/  LDG.E R10, desc[UR6][R14.64+-0xc] ;  /* 0xfffff4060e0a7981 */ /* 0x000ee8000c1e1900 */
[----:B------:R-:W4:Y:S01]  /*0280*/  LDG.E R0, desc[UR6][R14.64+-0x8] ;  /* 0xfffff8060e007981 */ /* 0x000f22000c1e1900 */
[----:B--2---:R-:W-:-:S13]  /*0290*/  FSETP.GT.AND P1, PT, R24, 0.0099999997764825820923, PT ;  /* 0x3c23d70a1800780b */ /* 0x004fda0003f24000 */
[----:B------:R-:W1:Y:S02]  /*02a0*/  @P1 LDC.64 R28, c[0x0][0x380] ;  /* 0x0000e000ff1c1b82 */ /* 0x000e640000000a00 */
[----:B-1----:R-:W2:Y:S01]  /*02b0*/  @P1 LDG.E.64 R16, desc[UR6][R28.64] ;  /* 0x000000061c101981 */ /* 0x002ea2000c1e1b00 */
[----:B---3--:R-:W-:-:S13]  /*02c0*/  FSETP.GT.AND P4, PT, R10, 0.0099999997764825820923, PT ;  /* 0x3c23d70a0a00780b */ /* 0x008fda0003f84000 */
[----:B------:R-:W1:Y:S01]  /*02d0*/  @P4 LDC.64 R26, c[0x0][0x380] ;  /* 0x0000e000ff1a4b82 */ /* 0x000e620000000a00 */
[----:B--2---:R-:W-:-:S05]  /*02e0*/  @P1 IMAD.WIDE R16, R23, 0x4, R16 ;  /* 0x0000000417101825 */ /* 0x004fca00078e0210 */
[----:B------:R-:W2:Y:S04]  /*02f0*/  @P1 LDG.E R28, desc[UR6][R16.64] ;  /* 0x00000006101c1981 */ /* 0x000ea8000c1e1900 */
[----:B-1----:R1:W3:Y:S01]  /*0300*/  @P4 LDG.E.64 R16, desc[UR6][R26.64] ;  /* 0x000000061a104981 */ /* 0x0022e2000c1e1b00 */
[----:B----4-:R-:W-:Y:S01]  /*0310*/  FSETP.GT.AND P2, PT, R0, 0.0099999997764825820923, PT ;  /* 0x3c23d70a0000780b */ /* 0x010fe20003f44000 */
[----:B------:R-:W-:-:S12]  /*0320*/  @P1 FADD R4, R4, R24 ;  /* 0x0000001804041221 */ /* 0x000fd80000000000 */
[----:B-1----:R-:W1:Y:S01]  /*0330*/  @P2 LDC.64 R26, c[0x0][0x380] ;  /* 0x0000e000ff1a2b82 */ /* 0x002e620000000a00 */
[----:B--2---:R-:W-:Y:S02]  /*0340*/  @P1 FFMA R5, R24, R28, R5 ;  /* 0x0000001c18051223 */ /* 0x004fe40000000005 */
[----:B------:R-:W2:Y:S01]  /*0350*/  LDG.E R24, desc[UR6][R14.64+-0x4] ;  /* 0xfffffc060e187981 */ /* 0x000ea2000c1e1900 */
[----:B---3--:R-:W-:-:S03]  /*0360*/  @P4 IMAD.WIDE R28, R22, 0x4, R16 ;  /* 0x00000004161c4825 */ /* 0x008fc600078e0210 */
[----:B-1----:R-:W3:Y:S04]  /*0370*/  @P2 LDG.E.64 R16, desc[UR6][R26.64] ;  /* 0x000000061a102981 */ /* 0x002ee8000c1e1b00 */
[----:B------:R-:W4:Y:S01]  /*0380*/  @P4 LDG.E R28, desc[UR6][R28.64] ;  /* 0x000000061c1c4981 */ /* 0x000f22000c1e1900 */
[----:B------:R-:W-:Y:S01]  /*0390*/  @P4 FADD R4, R4, R10 ;  /* 0x0000000a04044221 */ /* 0x000fe20000000000 */
[----:B--2---:R-:W-:Y:S01]  /*03a0*/  FSETP.GT.AND P3, PT, R24, 0.0099999997764825820923, PT ;  /* 0x3c23d70a1800780b */ /* 0x004fe20003f64000 */
[----:B----4-:R-:W-:-:S12]  /*03b0*/  @P4 FFMA R5, R10, R28, R5 ;  /* 0x0000001c0a054223 */ /* 0x010fd80000000005 */
[----:B------:R-:W1:Y:S01]  /*03c0*/  @P3 LDC.64 R28, c[0x0][0x380] ;  /* 0x0000e000ff1c3b82 */ /* 0x000e620000000a00 */
[----:B---3--:R-:W-:Y:S01]  /*03d0*/  @P2 IMAD.WIDE R16, R9, 0x4, R16 ;  /* 0x0000000409102825 */ /* 0x008fe200078e0210 */
[----:B------:R-:W2:Y:S04]  /*03e0*/  LDG.E R10, desc[UR6][R14.64] ;  /* 0x000000060e0a7981 */ /* 0x000ea8000c1e1900 */
[----:B------:R-:W3:Y:S04]  /*03f0*/  @P2 LDG.E R26, desc[UR6][R16.64] ;  /* 0x00000006101a2981 */ /* 0x000ee8000c1e1900 */
[----:B-1----:R1:W4:Y:S01]  /*0400*/  @P3 LDG.E.64 R16, desc[UR6][R28.64] ;  /* 0x000000061c103981 */ /* 0x002322000c1e1b00 */
[----:B------:R-:W-:Y:S01]  /*0410*/  @P2 FADD R4, R4, R0 ;  /* 0x0000000004042221 */ /* 0x000fe20000000000 */
[----:B--2---:R-:W-:Y:S01]  /*0420*/  FSETP.GT.AND P1, PT, R10, 0.0099999997764825820923, PT ;  /* 0x3c23d70a0a00780b */ /* 0x004fe20003f24000 */
[----:B---3--:R-:W-:-:S02]  /*0430*/  @P2 FFMA R5, R0, R26, R5 ;  /* 0x0000001a00052223 */ /* 0x008fc40000000005 */
[----:B------:R-:W2:Y:S10]  /*0440*/  LDG.E R0, desc[UR6][R14.64+0x4] ;  /* 0x000004060e007981 */ /* 0x000eb4000c1e1900 */
[----:B-1----:R-:W1:Y:S01]  /*0450*/  @P1 LDC.64 R28, c[0x0][0x380] ;  /* 0x0000e000ff1c1b82 */ /* 0x002e620000000a00 */
[----:B----4-:R-:W-:-:S06]  /*0460*/  @P3 IMAD.WIDE R26, R21, 0x4, R16 ;  /* 0x00000004151a3825 */ /* 0x010fcc00078e0210 */
[----:B------:R-:W3:Y:S04]  /*0470*/  @P3 LDG.E R26, desc[UR6][R26.64] ;  /* 0x000000061a1a3981 */ /* 0x000ee8000c1e1900 */
[----:B-1----:R1:W4:Y:S01]  /*0480*/  @P1 LDG.E.64 R16, desc[UR6][R28.64] ;  /* 0x000000061c101981 */ /* 0x002322000c1e1b00 */
[----:B------:R-:W-:Y:S01]  /*0490*/  @P3 FADD R4, R4, R24 ;  /* 0x0000001804043221 */ /* 0x000fe20000000000 */
[----:B--2---:R-:W-:-:S13]  /*04a0*/  FSETP.GT.AND P2, PT, R0, 0.0099999997764825820923, PT ;  /* 0x3c23d70a0000780b */ /* 0x004fda0003f44000 */
[----:B-1----:R-:W1:Y:S01]  /*04b0*/  @P2 LDC.64 R28, c[0x0][0x380] ;  /* 0x0000e000ff1c2b82 */ /* 0x002e620000000a00 */
[----:B---3--:R-:W-:Y:S02]  /*04c0*/  @P3 FFMA R5, R24, R26, R5 ;  /* 0x0000001a18053223 */ /* 0x008fe40000000005 */
[----:B------:R-:W2:Y:S01]  /*04d0*/  LDG.E R26, desc[UR6][R14.64+0x8] ;  /* 0x000008060e1a7981 */ /* 0x000ea2000c1e1900 */
[----:B----4-:R-:W-:-:S05]  /*04e0*/  @P1 IMAD.WIDE R16, R20, 0x4, R16 ;  /* 0x0000000414101825 */ /* 0x010fca00078e0210 */
        /* <DEDUP_REMOVED lines=9> */
[----:B-1----:R-:W4:Y:S01]  /*0580*/  @P3 LDG.E.64 R16, desc[UR6][R28.64] ;  /* 0x000000061c103981 */ /* 0x002f22000c1e1b00 */
[----:B--2---:R-:W-:Y:S01]  /*0590*/  FSETP.GT.AND P1, PT, R10, 0.0099999997764825820923, PT ;  /* 0x3c23d70a0a00780b */ /* 0x004fe20003f24000 */
[----:B---3--:R-:W-:Y:S01]  /*05a0*/  @P2 FFMA R5, R0, R24, R5 ;  /* 0x0000001800052223 */ /* 0x008fe20000000005 */
[----:B----4-:R-:W-:-:S05]  /*05b0*/  @P3 IMAD.WIDE R16, R18, 0x4, R16 ;  /* 0x0000000412103825 */ /* 0x010fca00078e0210 */
[----:B------:R1:W2:Y:S06]  /*05c0*/  @P3 LDG.E R24, desc[UR6][R16.64] ;  /* 0x0000000610183981 */ /* 0x0002ac000c1e1900 */
[----:B-1----:R-:W1:Y:S02]  /*05d0*/  @P1 LDC.64 R16, c[0x0][0x380] ;  /* 0x0000e000ff101b82 */ /* 0x002e640000000a00 */
[----:B-1----:R-:W3:Y:S01]  /*05e0*/  @P1 LDG.E.64 R16, desc[UR6][R16.64] ;  /* 0x0000000610101981 */ /* 0x002ee2000c1e1b00 */
[----:B------:R-:W-:Y:S01]  /*05f0*/  @P2 FADD R4, R4, R0 ;  /* 0x0000000004042221 */ /* 0x000fe20000000000 */
[----:B---3--:R-:W-:-:S05]  /*0600*/  @P1 IMAD.WIDE R28, R11, 0x4, R16 ;  /* 0x000000040b1c1825 */ /* 0x008fca00078e0210 */
[----:B------:R-:W3:Y:S01]  /*0610*/  @P1 LDG.E R27, desc[UR6][R28.64] ;  /* 0x000000061c1b1981 */ /* 0x000ee2000c1e1900 */
[----:B------:R-:W-:Y:S01]  /*0620*/  @P3 FADD R4, R4, R26 ;  /* 0x0000001a04043221 */ /* 0x000fe20000000000 */
[----:B--2---:R-:W-:Y:S01]  /*0630*/  @P3 FFMA R5, R26, R24, R5 ;  /* 0x000000181a053223 */ /* 0x004fe20000000005 */
[----:B------:R-:W-:Y:S02]  /*0640*/  VIADD R25, R25, 0x8 ;  /* 0x0000000819197836 */ /* 0x000fe40000000000 */
[----:B------:R-:W-:Y:S01]  /*0650*/  @P1 FADD R4, R4, R10 ;  /* 0x0000000a04041221 */ /* 0x000fe20000000000 */
[----:B------:R-:W-:-:S04]  /*0660*/  IADD3 R14, P2, PT, R14, 0x20, RZ ;  /* 0x000000200e0e7810 */ /* 0x000fc80007f5e0ff */
[----:B------:R-:W-:Y:S02]  /*0670*/  IADD3.X R0, PT, PT, RZ, R15, RZ, P2, !PT ;  /* 0x0000000fff007210 */ /* 0x000fe400017fe4ff */
[----:B0-----:R-:W-:-:S04]  /*0680*/  MOV R15, R8 ;  /* 0x00000008000f7202 */ /* 0x001fc80000000f00 */
[C---:B------:R-:W-:Y:S01]  /*0690*/  LEA R22, R15.reuse, R22, 0x3 ;  /* 0x000000160f167211 */ /* 0x040fe200078e18ff */
[C---:B------:R-:W-:Y:S01]  /*06a0*/  IMAD R23, R15.reuse, 0x8, R23 ;  /* 0x000000080f177824 */ /* 0x040fe200078e0217 */
[C---:B------:R-:W-:Y:S01]  /*06b0*/  LEA R21, R15.reuse, R21, 0x3 ;  /* 0x000000150f157211 */ /* 0x040fe200078e18ff */
[C---:B------:R-:W-:Y:S01]  /*06c0*/  IMAD R9, R15.reuse, 0x8, R9 ;  /* 0x000000080f097824 */ /* 0x040fe200078e0209 */
[C---:B------:R-:W-:Y:S01]  /*06d0*/  LEA R19, R15.reuse, R19, 0x3 ;  /* 0x000000130f137211 */ /* 0x040fe200078e18ff */
[C---:B------:R-:W-:Y:S01]  /*06e0*/  IMAD R20, R15.reuse, 0x8, R20 ;  /* 0x000000080f147824 */ /* 0x040fe200078e0214 */
[C---:B------:R-:W-:Y:S01]  /*06f0*/  LEA R11, R15.reuse, R11, 0x3 ;  /* 0x0000000b0f0b7211 */ /* 0x040fe200078e18ff */
[----:B------:R-:W-:Y:S02]  /*0700*/  IMAD R18, R15, 0x8, R18 ;  /* 0x000000080f127824 */ /* 0x000fe400078e0212 */
[----:B---3--:R-:W-:Y:S01]  /*0710*/  @P1 FFMA R5, R10, R27, R5 ;  /* 0x0000001b0a051223 */ /* 0x008fe20000000005 */
[----:B------:R-:W-:-:S13]  /*0720*/  ISETP.NE.AND P1, PT, R25, RZ, PT ;  /* 0x000000ff1900720c */ /* 0x000fda0003f25270 */
[----:B------:R-:W-:Y:S05]  /*0730*/  @P1 BRA `(.L_x_6) ;  /* 0xfffffff800c41947 */ /* 0x000fea000383ffff */
.L_x_5:
[----:B------:R-:W-:Y:S05]  /*0740*/  @!P0 BRA `(.L_x_4) ;  /* 0x00000004004c8947 */ /* 0x000fea0003800000 */
[----:B------:R-:W-:Y:S02]  /*0750*/  ISETP.GE.U32.AND P1, PT, R6, 0x4, PT ;  /* 0x000000040600780c */ /* 0x000fe40003f26070 */
[----:B------:R-:W-:-:S04]  /*0760*/  LOP3.LUT R0, R3, 0x3, RZ, 0xc0, !PT ;  /* 0x0000000303007812 */ /* 0x000fc800078ec0ff */
[----:B------:R-:W-:-:S07]  /*0770*/  ISETP.NE.AND P0, PT, R0, RZ, PT ;  /* 0x000000ff0000720c */ /* 0x000fce0003f05270 */
[----:B------:R-:W-:Y:S06]  /*0780*/  @!P1 BRA `(.L_x_7) ;  /* 0x0000000000a49947 */ /* 0x000fec0003800000 */
[----:B-----5:R-:W-:-:S05]  /*0790*/  IMAD.WIDE.U32 R24, R7, 0x4, R12 ;  /* 0x0000000407187825 */ /* 0x020fca00078e000c */
[----:B------:R-:W2:Y:S04]  /*07a0*/  LDG.E R22, desc[UR6][R24.64] ;  /* 0x0000000618167981 */ /* 0x000ea8000c1e1900 */
[----:B------:R-:W3:Y:S04]  /*07b0*/  LDG.E R14, desc[UR6][R24.64+0x4] ;  /* 0x00000406180e7981 */ /* 0x000ee8000c1e1900 */
[----:B------:R-:W4:Y:S04]  /*07c0*/  LDG.E R8, desc[UR6][R24.64+0x8] ;  /* 0x0000080618087981 */ /* 0x000f28000c1e1900 */
[----:B------:R-:W4:Y:S01]  /*07d0*/  LDG.E R6, desc[UR6][R24.64+0xc] ;  /* 0x00000c0618067981 */ /* 0x000f22000c1e1900 */
[----:B--2---:R-:W-:-:S02]  /*07e0*/  FSETP.GT.AND P1, PT, R22, 0.0099999997764825820923, PT ;  /* 0x3c23d70a1600780b */ /* 0x004fc40003f24000 */
[----:B---3--:R-:W-:Y:S02]  /*07f0*/  FSETP.GT.AND P2, PT, R14, 0.0099999997764825820923, PT ;  /* 0x3c23d70a0e00780b */ /* 0x008fe40003f44000 */
[----:B----4-:R-:W-:Y:S02]  /*0800*/  FSETP.GT.AND P3, PT, R8, 0.0099999997764825820923, PT ;  /* 0x3c23d70a0800780b */ /* 0x010fe40003f64000 */
[----:B------:R-:W-:-:S07]  /*0810*/  FSETP.GT.AND P4, PT, R6, 0.0099999997764825820923, PT ;  /* 0x3c23d70a0600780b */ /* 0x000fce0003f84000 */
[----:B------:R-:W0:Y:S08]  /*0820*/  @P1 LDC.64 R18, c[0x0][0x380] ;  /* 0x0000e000ff121b82 */ /* 0x000e300000000a00 */
[----:B------:R-:W1:Y:S08]  /*0830*/  @P2 LDC.64 R20, c[0x0][0x380] ;  /* 0x0000e000ff142b82 */ /* 0x000e700000000a00 */
[----:B------:R-:W2:Y:S08]  /*0840*/  @P3 LDC.64 R10, c[0x0][0x380] ;  /* 0x0000e000ff0a3b82 */ /* 0x000eb00000000a00 */
[----:B------:R-:W3:Y:S01]  /*0850*/  @P4 LDC.64 R16, c[0x0][0x380] ;  /* 0x0000e000ff104b82 */ /* 0x000ee20000000a00 */
[----:B0-----:R-:W4:Y:S04]  /*0860*/  @P1 LDG.E.64 R18, desc[UR6][R18.64] ;  /* 0x0000000612121981 */ /* 0x001f28000c1e1b00 */
[----:B-1----:R-:W4:Y:S04]  /*0870*/  @P2 LDG.E.64 R20, desc[UR6][R20.64] ;  /* 0x0000000614142981 */ /* 0x002f28000c1e1b00 */
[----:B--2---:R-:W2:Y:S04]  /*0880*/  @P3 LDG.E.64 R10, desc[UR6][R10.64] ;  /* 0x000000060a0a3981 */ /* 0x004ea8000c1e1b00 */
[----:B---3--:R-:W3:Y:S01]  /*0890*/  @P4 LDG.E.64 R16, desc[UR6][R16.64] ;  /* 0x0000000610104981 */ /* 0x008ee2000c1e1b00 */
[----:B------:R-:W-:-:S02]  /*08a0*/  @P2 IMAD R9, R7, R15, R15 ;  /* 0x0000000f07092224 */ /* 0x000fc400078e020f */
[C-C-:B------:R-:W-:Y:S02]  /*08b0*/  @P1 IMAD R25, R7.reuse, R15, R2.reuse ;  /* 0x0000000f07191224 */ /* 0x140fe400078e0202 */
[C---:B------:R-:W-:Y:S01]  /*08c0*/  @P3 VIADD R26, R7.reuse, 0x2 ;  /* 0x00000002071a3836 */ /* 0x040fe20000000000 */
[----:B------:R-:W-:Y:S01]  /*08d0*/  @P2 IADD3 R23, PT, PT, R2, R9, RZ ;  /* 0x0000000902172210 */ /* 0x000fe20007ffe0ff */
[----:B------:R-:W-:Y:S02]  /*08e0*/  @P4 VIADD R9, R7, 0x3 ;  /* 0x0000000307094836 */ /* 0x000fe40000000000 */
[-CC-:B------:R-:W-:Y:S02]  /*08f0*/  @P3 IMAD R27, R26, R15.reuse, R2.reuse ;  /* 0x0000000f1a1b3224 */ /* 0x180fe400078e0202 */
[----:B------:R-:W-:Y:S02]  /*0900*/  @P4 IMAD R9, R9, R15, R2 ;  /* 0x0000000f09094224 */ /* 0x000fe400078e0202 */
[----:B----4-:R-:W-:-:S06]  /*0910*/  @P1 IMAD.WIDE R24, R25, 0x4, R18 ;  /* 0x0000000419181825 */ /* 0x010fcc00078e0212 */
[----:B------:R-:W4:Y:S01]  /*0920*/  @P1 LDG.E R24, desc[UR6][R24.64] ;  /* 0x0000000618181981 */ /* 0x000f22000c1e1900 */
[----:B------:R-:W-:-:S06]  /*0930*/  @P2 IMAD.WIDE R18, R23, 0x4, R20 ;  /* 0x0000000417122825 */ /* 0x000fcc00078e0214 */
[----:B------:R-:W4:Y:S01]  /*0940*/  @P2 LDG.E R18, desc[UR6][R18.64] ;  /* 0x0000000612122981 */ /* 0x000f22000c1e1900 */
[----:B--2---:R-:W-:-:S06]  /*0950*/  @P3 IMAD.WIDE R10, R27, 0x4, R10 ;  /* 0x000000041b0a3825 */ /* 0x004fcc00078e020a */
[----:B------:R-:W2:Y:S01]  /*0960*/  @P3 LDG.E R10, desc[UR6][R10.64] ;  /* 0x000000060a0a3981 */ /* 0x000ea2000c1e1900 */
[----:B---3--:R-:W-:-:S06]  /*0970*/  @P4 IMAD.WIDE R16, R9, 0x4, R16 ;  /* 0x0000000409104825 */ /* 0x008fcc00078e0210 */
[----:B------:R-:W3:Y:S01]  /*0980*/  @P4 LDG.E R16, desc[UR6][R16.64] ;  /* 0x0000000610104981 */ /* 0x000ee2000c1e1900 */
[----:B------:R-:W-:-:S04]  /*0990*/  @P1 FADD R4, R4, R22 ;  /* 0x0000001604041221 */ /* 0x000fc80000000000 */
[----:B------:R-:W-:-:S04]  /*09a0*/  @P2 FADD R4, R4, R14 ;  /* 0x0000000e04042221 */ /* 0x000fc80000000000 */
[----:B------:R-:W-:Y:S01]  /*09b0*/  @P3 FADD R4, R4, R8 ;  /* 0x0000000804043221 */ /* 0x000fe20000000000 */
[----:B------:R-:W-:-:S03]  /*09c0*/  IADD3 R7, PT, PT, R7, 0x4, RZ ;  /* 0x0000000407077810 */ /* 0x000fc60007ffe0ff */
[----:B------:R-:W-:Y:S01]  /*09d0*/  @P4 FADD R4, R4, R6 ;  /* 0x0000000604044221 */ /* 0x000fe20000000000 */
[----:B----4-:R-:W-:-:S04]  /*09e0*/  @P1 FFMA R5, R22, R24, R5 ;  /* 0x0000001816051223 */ /* 0x010fc80000000005 */
[----:B------:R-:W-:-:S04]  /*09f0*/  @P2 FFMA R5, R14, R18, R5 ;  /* 0x000000120e052223 */ /* 0x000fc80000000005 */
[----:B--2---:R-:W-:-:S04]  /*0a00*/  @P3 FFMA R5, R8, R10, R5 ;  /* 0x0000000a08053223 */ /* 0x004fc80000000005 */
[----:B---3--:R-:W-:-:S07]  /*0a10*/  @P4 FFMA R5, R6, R16, R5 ;  /* 0x0000001006054223 */ /* 0x008fce0000000005 */
.L_x_7:
[----:B------:R-:W-:Y:S05]  /*0a20*/  @!P0 BRA `(.L_x_4) ;  /* 0x0000000000948947 */ /* 0x000fea0003800000 */
[----:B------:R-:W-:Y:S02]  /*0a30*/  ISETP.NE.AND P0, PT, R0, 0x1, PT ;  /* 0x000000010000780c */ /* 0x000fe40003f05270 */
[----:B------:R-:W-:-:S04]  /*0a40*/  LOP3.LUT R3, R3, 0x1, RZ, 0xc0, !PT ;  /* 0x0000000103037812 */ /* 0x000fc800078ec0ff */
[----:B------:R-:W-:-:S07]  /*0a50*/  ISETP.NE.U32.AND P2, PT, R3, 0x1, PT ;  /* 0x000000010300780c */ /* 0x000fce0003f45070 */
[----:B------:R-:W-:Y:S06]  /*0a60*/  @!P0 BRA `(.L_x_8) ;  /* 0x0000000000548947 */ /* 0x000fec0003800000 */
[----:B-----5:R-:W-:-:S05]  /*0a70*/  IMAD.WIDE.U32 R8, R7, 0x4, R12 ;  /* 0x0000000407087825 */ /* 0x020fca00078e000c */
[----:B------:R-:W2:Y:S04]  /*0a80*/  LDG.E R0, desc[UR6][R8.64] ;  /* 0x0000000608007981 */ /* 0x000ea8000c1e1900 */
[----:B------:R-:W3:Y:S01]  /*0a90*/  LDG.E R3, desc[UR6][R8.64+0x4] ;  /* 0x0000040608037981 */ /* 0x000ee2000c1e1900 */
[----:B--2---:R-:W-:Y:S02]  /*0aa0*/  FSETP.GT.AND P0, PT, R0, 0.0099999997764825820923, PT ;  /* 0x3c23d70a0000780b */ /* 0x004fe40003f04000 */
[----:B---3--:R-:W-:-:S11]  /*0ab0*/  FSETP.GT.AND P1, PT, R3, 0.0099999997764825820923, PT ;  /* 0x3c23d70a0300780b */ /* 0x008fd60003f24000 */
[----:B------:R-:W0:Y:S08]  /*0ac0*/  @P0 LDC.64 R10, c[0x0][0x380] ;  /* 0x0000e000ff0a0b82 */ /* 0x000e300000000a00 */
[----:B------:R-:W1:Y:S01]  /*0ad0*/  @P1 LDC.64 R18, c[0x0][0x380] ;  /* 0x0000e000ff121b82 */ /* 0x000e620000000a00 */
[----:B0-----:R-:W2:Y:S04]  /*0ae0*/  @P0 LDG.E.64 R10, desc[UR6][R10.64] ;  /* 0x000000060a0a0981 */ /* 0x001ea8000c1e1b00 */
[----:B-1----:R-:W3:Y:S01]  /*0af0*/  @P1 LDG.E.64 R18, desc[UR6][R18.64] ;  /* 0x0000000612121981 */ /* 0x002ee2000c1e1b00 */
[----:B------:R-:W-:-:S02]  /*0b00*/  @P1 IMAD R21, R7, R15, R15 ;  /* 0x0000000f07151224 */ /* 0x000fc400078e020f */
[----:B------:R-:W-:Y:S02]  /*0b10*/  @P0 IMAD R17, R7, R15, R2 ;  /* 0x0000000f07110224 */ /* 0x000fe400078e0202 */
[----:B------:R-:W-:Y:S02]  /*0b20*/  @P1 IMAD.IADD R21, R2, 0x1, R21 ;  /* 0x0000000102151824 */ /* 0x000fe400078e0215 */
[----:B--2---:R-:W-:-:S06]  /*0b30*/  @P0 IMAD.WIDE R16, R17, 0x4, R10 ;  /* 0x0000000411100825 */ /* 0x004fcc00078e020a */
[----:B------:R-:W2:Y:S01]  /*0b40*/  @P0 LDG.E R16, desc[UR6][R16.64] ;  /* 0x0000000610100981 */ /* 0x000ea2000c1e1900 */
[----:B---3--:R-:W-:-:S06]  /*0b50*/  @P1 IMAD.WIDE R8, R21, 0x4, R18 ;  /* 0x0000000415081825 */ /* 0x008fcc00078e0212 */
[----:B------:R-:W3:Y:S01]  /*0b60*/  @P1 LDG.E R8, desc[UR6][R8.64] ;  /* 0x0000000608081981 */ /* 0x000ee2000c1e1900 */
[----:B------:R-:W-:Y:S01]  /*0b70*/  @P0 FADD R4, R4, R0 ;  /* 0x0000000004040221 */ /* 0x000fe20000000000 */
[----:B------:R-:W-:-:S03]  /*0b80*/  IADD3 R7, PT, PT, R7, 0x2, RZ ;  /* 0x0000000207077810 */ /* 0x000fc60007ffe0ff */
[----:B------:R-:W-:Y:S01]  /*0b90*/  @P1 FADD R4, R4, R3 ;  /* 0x0000000304041221 */ /* 0x000fe20000000000 */
[----:B--2---:R-:W-:-:S04]  /*0ba0*/  @P0 FFMA R5, R16, R0, R5 ;  /* 0x0000000010050223 */ /* 0x004fc80000000005 */
[----:B---3--:R-:W-:-:S07]  /*0bb0*/  @P1 FFMA R5, R8, R3, R5 ;  /* 0x0000000308051223 */ /* 0x008fce0000000005 */
.L_x_8:
[----:B------:R-:W-:Y:S05]  /*0bc0*/  @P2 BRA `(.L_x_4) ;  /* 0x00000000002c2947 */ /* 0x000fea0003800000 */
[----:B-----5:R-:W-:-:S06]  /*0bd0*/  IMAD.WIDE.U32 R12, R7, 0x4, R12 ;  /* 0x00000004070c7825 */ /* 0x020fcc00078e000c */
[----:B------:R-:W2:Y:S02]  /*0be0*/  LDG.E R12, desc[UR6][R12.64] ;  /* 0x000000060c0c7981 */ /* 0x000ea4000c1e1900 */
[----:B--2---:R-:W-:-:S13]  /*0bf0*/  FSETP.GT.AND P0, PT, R12, 0.0099999997764825820923, PT ;  /* 0x3c23d70a0c00780b */ /* 0x004fda0003f04000 */
[----:B------:R-:W-:Y:S05]  /*0c00*/  @!P0 BRA `(.L_x_4) ;  /* 0x00000000001c8947 */ /* 0x000fea0003800000 */
[----:B------:R-:W0:Y:S02]  /*0c10*/  LDC.64 R8, c[0x0][0x380] ;  /* 0x0000e000ff087b82 */ /* 0x000e240000000a00 */
[----:B0-----:R-:W2:Y:S01]  /*0c20*/  LDG.E.64 R8, desc[UR6][R8.64] ;  /* 0x0000000608087981 */ /* 0x001ea2000c1e1b00 */
[----:B------:R-:W-:-:S04]  /*0c30*/  IMAD R7, R7, R15, R2 ;  /* 0x0000000f07077224 */ /* 0x000fc800078e0202 */
[----:B--2---:R-:W-:-:S06]  /*0c40*/  IMAD.WIDE R6, R7, 0x4, R8 ;  /* 0x0000000407067825 */ /* 0x004fcc00078e0208 */
[----:B------:R-:W2:Y:S01]  /*0c50*/  LDG.E R6, desc[UR6][R6.64] ;  /* 0x0000000606067981 */ /* 0x000ea2000c1e1900 */
[----:B------:R-:W-:Y:S01]  /*0c60*/  FADD R4, R4, R12 ;  /* 0x0000000c04047221 */ /* 0x000fe20000000000 */
[----:B--2---:R-:W-:-:S07]  /*0c70*/  FFMA R5, R12, R6, R5 ;  /* 0x000000060c057223 */ /* 0x004fce0000000005 */
.L_x_4:
[----:B------:R-:W0:Y:S01]  /*0c80*/  MUFU.RCP R3, R4 ;  /* 0x0000000400037308 */ /* 0x000e220000001000 */
[----:B------:R-:W-:Y:S01]  /*0c90*/  BSSY.RECONVERGENT B0, `(.L_x_9) ;  /* 0x000000b000007945 */ /* 0x000fe20003800200 */
[----:B------:R-:W-:-:S06]  /*0ca0*/  FSETP.GT.AND P1, PT, R4, RZ, PT ;  /* 0x000000ff0400720b */ /* 0x000fcc0003f24000 */
[----:B------:R-:W1:Y:S01]  /*0cb0*/  FCHK P0, R5, R4 ;  /* 0x0000000405007302 */ /* 0x000e620000000000 */
[----:B0-----:R-:W-:-:S04]  /*0cc0*/  FFMA R0, R3, -R4, 1 ;  /* 0x3f80000003007423 */ /* 0x001fc80000000804 */
[----:B------:R-:W-:-:S04]  /*0cd0*/  FFMA R0, R3, R0, R3 ;  /* 0x0000000003007223 */ /* 0x000fc80000000003 */
[----:B------:R-:W-:-:S04]  /*0ce0*/  FFMA R6, R0, R5, RZ ;  /* 0x0000000500067223 */ /* 0x000fc800000000ff */
[----:B------:R-:W-:-:S04]  /*0cf0*/  FFMA R3, R6, -R4, R5 ;  /* 0x8000000406037223 */ /* 0x000fc80000000005 */
[----:B------:R-:W-:Y:S01]  /*0d00*/  FFMA R0, R0, R3, R6 ;  /* 0x0000000300007223 */ /* 0x000fe20000000006 */
[----:B-1----:R-:W-:Y:S06]  /*0d10*/  @!P0 BRA `(.L_x_10) ;  /* 0x0000000000088947 */ /* 0x002fec0003800000 */
[----:B------:R-:W-:-:S07]  /*0d20*/  MOV R6, 0xd40 ;  /* 0x00000d4000067802 */ /* 0x000fce0000000f00 */
[----:B-----5:R-:W-:Y:S05]  /*0d30*/  CALL.REL.NOINC `($__internal_0_$__cuda_sm3x_div_rn_noftz_f32_slowpath) ;  /* 0x0000000000187944 */ /* 0x020fea0003c00000 */
.L_x_10:
[----:B------:R-:W-:Y:S05]  /*0d40*/  BSYNC.RECONVERGENT B0 ;  /* 0x0000000000007941 */ /* 0x000fea0003800200 */
.L_x_9:
[----:B------:R-:W0:Y:S01]  /*0d50*/  LDC.64 R4, c[0x0][0x388] ;  /* 0x0000e200ff047b82 */ /* 0x000e220000000a00 */
[----:B------:R-:W-:Y:S01]  /*0d60*/  FSEL R7, R0, RZ, P1 ;  /* 0x000000ff00077208 */ /* 0x000fe20000800000 */
[----:B0-----:R-:W-:-:S05]  /*0d70*/  IMAD.WIDE R2, R2, 0x4, R4 ;  /* 0x0000000402027825 */ /* 0x001fca00078e0204 */
[----:B------:R-:W-:Y:S01]  /*0d80*/  STG.E desc[UR6][R2.64], R7 ;  /* 0x0000000702007986 */ /* 0x000fe2000c101906 */
[----:B------:R-:W-:Y:S05]  /*0d90*/  EXIT ;  /* 0x000000000000794d */ /* 0x000fea0003800000 */
        .weak           $__internal_0_$__cuda_sm3x_div_rn_noftz_f32_slowpath
        .type           $__internal_0_$__cuda_sm3x_div_rn_noftz_f32_slowpath,@function
        .size           $__internal_0_$__cuda_sm3x_div_rn_noftz_f32_slowpath,(.L_x_33 - $__internal_0_$__cuda_sm3x_div_rn_noftz_f32_slowpath)
$__internal_0_$__cuda_sm3x_div_rn_noftz_f32_slowpath:
[----:B------:R-:W-:Y:S01]  /*0da0*/  SHF.R.U32.HI R3, RZ, 0x17, R4 ;  /* 0x00000017ff037819 */ /* 0x000fe20000011604 */
[----:B------:R-:W-:Y:S01]  /*0db0*/  BSSY.RECONVERGENT B1, `(.L_x_11) ;  /* 0x0000062000017945 */ /* 0x000fe20003800200 */
[----:B------:R-:W-:Y:S02]  /*0dc0*/  SHF.R.U32.HI R0, RZ, 0x17, R5 ;  /* 0x00000017ff007819 */ /* 0x000fe40000011605 */
[----:B------:R-:W-:Y:S02]  /*0dd0*/  LOP3.LUT R13, R3, 0xff, RZ, 0xc0, !PT ;  /* 0x000000ff030d7812 */ /* 0x000fe400078ec0ff */
[----:B------:R-:W-:-:S03]  /*0de0*/  LOP3.LUT R0, R0, 0xff, RZ, 0xc0, !PT ;  /* 0x000000ff00007812 */ /* 0x000fc600078ec0ff */
[----:B------:R-:W-:Y:S01]  /*0df0*/  VIADD R8, R13, 0xffffffff ;  /* 0xffffffff0d087836 */ /* 0x000fe20000000000 */
[----:B------:R-:W-:-:S04]  /*0e00*/  IADD3 R7, PT, PT, R0, -0x1, RZ ;  /* 0xffffffff00077810 */ /* 0x000fc80007ffe0ff */
[----:B------:R-:W-:-:S04]  /*0e10*/  ISETP.GT.U32.AND P0, PT, R8, 0xfd, PT ;  /* 0x000000fd0800780c */ /* 0x000fc80003f04070 */
[----:B------:R-:W-:-:S13]  /*0e20*/  ISETP.GT.U32.OR P0, PT, R7, 0xfd, P0 ;  /* 0x000000fd0700780c */ /* 0x000fda0000704470 */
[----:B------:R-:W-:Y:S01]  /*0e30*/  @!P0 IMAD.MOV.U32 R3, RZ, RZ, RZ ;  /* 0x000000ffff038224 */ /* 0x000fe200078e00ff */
[----:B------:R-:W-:Y:S06]  /*0e40*/  @!P0 BRA `(.L_x_12) ;  /* 0x00000000005c8947 */ /* 0x000fec0003800000 */
[----:B------:R-:W-:Y:S02]  /*0e50*/  FSETP.GTU.FTZ.AND P0, PT, |R5|, +INF , PT ;  /* 0x7f8000000500780b */ /* 0x000fe40003f1c200 */
[----:B------:R-:W-:-:S04]  /*0e60*/  FSETP.GTU.FTZ.AND P2, PT, |R4|, +INF , PT ;  /* 0x7f8000000400780b */ /* 0x000fc80003f5c200 */
[----:B------:R-:W-:-:S13]  /*0e70*/  PLOP3.LUT P0, PT, P0, P2, PT, 0xf8, 0x8f ;  /* 0x00000000008f781c */ /* 0x000fda0000705f70 */
[----:B------:R-:W-:Y:S05]  /*0e80*/  @P0 BRA `(.L_x_13) ;  /* 0x00000004004c0947 */ /* 0x000fea0003800000 */
[----:B------:R-:W-:-:S13]  /*0e90*/  LOP3.LUT P0, RZ, R4, 0x7fffffff, R5, 0xc8, !PT ;  /* 0x7fffffff04ff7812 */ /* 0x000fda000780c805 */
[----:B------:R-:W-:Y:S05]  /*0ea0*/  @!P0 BRA `(.L_x_14) ;  /* 0x00000004003c8947 */ /* 0x000fea0003800000 */
[C---:B------:R-:W-:Y:S02]  /*0eb0*/  FSETP.NEU.FTZ.AND P2, PT, |R5|.reuse, +INF , PT ;  /* 0x7f8000000500780b */ /* 0x040fe40003f5d200 */
[----:B------:R-:W-:Y:S02]  /*0ec0*/  FSETP.NEU.FTZ.AND P3, PT, |R4|, +INF , PT ;  /* 0x7f8000000400780b */ /* 0x000fe40003f7d200 */
[----:B------:R-:W-:-:S11]  /*0ed0*/  FSETP.NEU.FTZ.AND P0, PT, |R5|, +INF , PT ;  /* 0x7f8000000500780b */ /* 0x000fd60003f1d200 */
[----:B------:R-:W-:Y:S05]  /*0ee0*/  @!P3 BRA !P2, `(.L_x_14) ;  /* 0x00000004002cb947 */ /* 0x000fea0005000000 */
[----:B------:R-:W-:-:S04]  /*0ef0*/  LOP3.LUT P2, RZ, R5, 0x7fffffff, RZ, 0xc0, !PT ;  /* 0x7fffffff05ff7812 */ /* 0x000fc8000784c0ff */
[----:B------:R-:W-:-:S13]  /*0f00*/  PLOP3.LUT P2, PT, P3, P2, PT, 0x2f, 0xf2 ;  /* 0x0000000000f2781c */ /* 0x000fda0001f44577 */
[----:B------:R-:W-:Y:S05]  /*0f10*/  @P2 BRA `(.L_x_15) ;  /* 0x0000000400182947 */ /* 0x000fea0003800000 */
[----:B------:R-:W-:-:S04]  /*0f20*/  LOP3.LUT P2, RZ, R4, 0x7fffffff, RZ, 0xc0, !PT ;  /* 0x7fffffff04ff7812 */ /* 0x000fc8000784c0ff */
[----:B------:R-:W-:-:S13]  /*0f30*/  PLOP3.LUT P0, PT, P0, P2, PT, 0x2f, 0xf2 ;  /* 0x0000000000f2781c */ /* 0x000fda0000704577 */
[----:B------:R-:W-:Y:S05]  /*0f40*/  @P0 BRA `(.L_x_16) ;  /* 0x0000000400000947 */ /* 0x000fea0003800000 */
[----:B------:R-:W-:Y:S02]  /*0f50*/  ISETP.GE.AND P0, PT, R7, RZ, PT ;  /* 0x000000ff0700720c */ /* 0x000fe40003f06270 */
[----:B------:R-:W-:-:S11]  /*0f60*/  ISETP.GE.AND P2, PT, R8, RZ, PT ;  /* 0x000000ff0800720c */ /* 0x000fd60003f46270 */
[----:B------:R-:W-:Y:S01]  /*0f70*/  @P0 MOV R3, RZ ;  /* 0x000000ff00030202 */ /* 0x000fe20000000f00 */
[----:B------:R-:W-:Y:S02]  /*0f80*/  @!P0 IMAD.MOV.U32 R3, RZ, RZ, -0x40 ;  /* 0xffffffc0ff038424 */ /* 0x000fe400078e00ff */
[----:B------:R-:W-:Y:S01]  /*0f90*/  @!P0 FFMA R5, R5, 1.84467440737095516160e+19, RZ ;  /* 0x5f80000005058823 */ /* 0x000fe200000000ff */
[----:B------:R-:W-:Y:S02]  /*0fa0*/  @!P2 FFMA R4, R4, 1.84467440737095516160e+19, RZ ;  /* 0x5f8000000404a823 */ /* 0x000fe400000000ff */
[----:B------:R-:W-:-:S07]  /*0fb0*/  @!P2 IADD3 R3, PT, PT, R3, 0x40, RZ ;  /* 0x000000400303a810 */ /* 0x000fce0007ffe0ff */
.L_x_12:
[----:B------:R-:W-:Y:S01]  /*0fc0*/  LEA R7, R13, 0xc0800000, 0x17 ;  /* 0xc08000000d077811 */ /* 0x000fe200078eb8ff */
[----:B------:R-:W-:Y:S04]  /*0fd0*/  BSSY.RECONVERGENT B2, `(.L_x_17) ;  /* 0x0000036000027945 */ /* 0x000fe80003800200 */
[----:B------:R-:W-:Y:S01]  /*0fe0*/  IMAD.IADD R7, R4, 0x1, -R7 ;  /* 0x0000000104077824 */ /* 0x000fe200078e0a07 */
[----:B------:R-:W-:-:S03]  /*0ff0*/  IADD3 R4, PT, PT, R0, -0x7f, RZ ;  /* 0xffffff8100047810 */ /* 0x000fc60007ffe0ff */
[----:B------:R-:W0:Y:S01]  /*1000*/  MUFU.RCP R8, R7 ;  /* 0x0000000700087308 */ /* 0x000e220000001000 */
[----:B------:R-:W-:Y:S01]  /*1010*/  FADD.FTZ R9, -R7, -RZ ;  /* 0x800000ff07097221 */ /* 0x000fe20000010100 */
[----:B------:R-:W-:-:S03]  /*1020*/  IMAD R0, R4, -0x800000, R5 ;  /* 0xff80000004007824 */ /* 0x000fc600078e0205 */
[----:B0-----:R-:W-:-:S04]  /*1030*/  FFMA R11, R8, R9, 1 ;  /* 0x3f800000080b7423 */ /* 0x001fc80000000009 */
[----:B------:R-:W-:-:S04]  /*1040*/  FFMA R10, R8, R11, R8 ;  /* 0x0000000b080a7223 */ /* 0x000fc80000000008 */
[----:B------:R-:W-:-:S04]  /*1050*/  FFMA R5, R0, R10, RZ ;  /* 0x0000000a00057223 */ /* 0x000fc800000000ff */
[----:B------:R-:W-:-:S04]  /*1060*/  FFMA R8, R9, R5, R0 ;  /* 0x0000000509087223 */ /* 0x000fc80000000000 */
[----:B------:R-:W-:Y:S01]  /*1070*/  FFMA R11, R10, R8, R5 ;  /* 0x000000080a0b7223 */ /* 0x000fe20000000005 */
[----:B------:R-:W-:-:S03]  /*1080*/  IADD3 R8, PT, PT, R4, 0x7f, -R13 ;  /* 0x0000007f04087810 */ /* 0x000fc60007ffe80d */
[----:B------:R-:W-:Y:S02]  /*1090*/  FFMA R12, R9, R11, R0 ;  /* 0x0000000b090c7223 */ /* 0x000fe40000000000 */
[----:B------:R-:W-:Y:S02]  /*10a0*/  IMAD.IADD R3, R8, 0x1, R3 ;  /* 0x0000000108037824 */ /* 0x000fe400078e0203 */
[----:B------:R-:W-:-:S05]  /*10b0*/  FFMA R0, R10, R12, R11 ;  /* 0x0000000c0a007223 */ /* 0x000fca000000000b */
[----:B------:R-:W-:-:S04]  /*10c0*/  SHF.R.U32.HI R4, RZ, 0x17, R0 ;  /* 0x00000017ff047819 */ /* 0x000fc80000011600 */
[----:B------:R-:W-:-:S04]  /*10d0*/  LOP3.LUT R4, R4, 0xff, RZ, 0xc0, !PT ;  /* 0x000000ff04047812 */ /* 0x000fc800078ec0ff */
[----:B------:R-:W-:-:S05]  /*10e0*/  IADD3 R7, PT, PT, R4, R3, RZ ;  /* 0x0000000304077210 */ /* 0x000fca0007ffe0ff */
[----:B------:R-:W-:-:S05]  /*10f0*/  VIADD R4, R7, 0xffffffff ;  /* 0xffffffff07047836 */ /* 0x000fca0000000000 */
[----:B------:R-:W-:-:S13]  /*1100*/  ISETP.GE.U32.AND P0, PT, R4, 0xfe, PT ;  /* 0x000000fe0400780c */ /* 0x000fda0003f06070 */
[----:B------:R-:W-:Y:S05]  /*1110*/  @!P0 BRA `(.L_x_18) ;  /* 0x0000000000808947 */ /* 0x000fea0003800000 */
[----:B------:R-:W-:-:S13]  /*1120*/  ISETP.GT.AND P0, PT, R7, 0xfe, PT ;  /* 0x000000fe0700780c */ /* 0x000fda0003f04270 */
[----:B------:R-:W-:Y:S05]  /*1130*/  @P0 BRA `(.L_x_19) ;  /* 0x00000000006c0947 */ /* 0x000fea0003800000 */
[----:B------:R-:W-:-:S13]  /*1140*/  ISETP.GE.AND P0, PT, R7, 0x1, PT ;  /* 0x000000010700780c */ /* 0x000fda0003f06270 */
[----:B------:R-:W-:Y:S05]  /*1150*/  @P0 BRA `(.L_x_20) ;  /* 0x0000000000740947 */ /* 0x000fea0003800000 */
[----:B------:R-:W-:Y:S02]  /*1160*/  ISETP.GE.AND P0, PT, R7, -0x18, PT ;  /* 0xffffffe80700780c */ /* 0x000fe40003f06270 */
[----:B------:R-:W-:-:S11]  /*1170*/  LOP3.LUT R0, R0, 0x80000000, RZ, 0xc0, !PT ;  /* 0x8000000000007812 */ /* 0x000fd600078ec0ff */
[----:B------:R-:W-:Y:S05]  /*1180*/  @!P0 BRA `(.L_x_20) ;  /* 0x0000000000688947 */ /* 0x000fea0003800000 */
[CCC-:B------:R-:W-:Y:S01]  /*1190*/  FFMA.RZ R3, R10.reuse, R12.reuse, R11.reuse ;  /* 0x0000000c0a037223 */ /* 0x1c0fe2000000c00b */
[C---:B------:R-:W-:Y:S01]  /*11a0*/  IADD3 R8, PT, PT, R7.reuse, 0x20, RZ ;  /* 0x0000002007087810 */ /* 0x040fe20007ffe0ff */
[CCC-:B------:R-:W-:Y:S01]  /*11b0*/  FFMA.RM R4, R10.reuse, R12.reuse, R11.reuse ;  /* 0x0000000c0a047223 */ /* 0x1c0fe2000000400b */
[----:B------:R-:W-:Y:S02]  /*11c0*/  ISETP.NE.AND P3, PT, R7, RZ, PT ;  /* 0x000000ff0700720c */ /* 0x000fe40003f65270 */
[----:B------:R-:W-:Y:S01]  /*11d0*/  LOP3.LUT R5, R3, 0x7fffff, RZ, 0xc0, !PT ;  /* 0x007fffff03057812 */ /* 0x000fe200078ec0ff */
[----:B------:R-:W-:Y:S01]  /*11e0*/  FFMA.RP R3, R10, R12, R11 ;  /* 0x0000000c0a037223 */ /* 0x000fe2000000800b */
[----:B------:R-:W-:Y:S01]  /*11f0*/  ISETP.NE.AND P2, PT, R7, RZ, PT ;  /* 0x000000ff0700720c */ /* 0x000fe20003f45270 */
[----:B------:R-:W-:Y:S01]  /*1200*/  IMAD.MOV R7, RZ, RZ, -R7 ;  /* 0x000000ffff077224 */ /* 0x000fe200078e0a07 */
[----:B------:R-:W-:Y:S02]  /*1210*/  LOP3.LUT R5, R5, 0x800000, RZ, 0xfc, !PT ;  /* 0x0080000005057812 */ /* 0x000fe400078efcff */
[----:B------:R-:W-:-:S02]  /*1220*/  FSETP.NEU.FTZ.AND P0, PT, R3, R4, PT ;  /* 0x000000040300720b */ /* 0x000fc40003f1d000 */
[----:B------:R-:W-:Y:S02]  /*1230*/  SHF.L.U32 R8, R5, R8, RZ ;  /* 0x0000000805087219 */ /* 0x000fe400000006ff */
[----:B------:R-:W-:Y:S02]  /*1240*/  SEL R4, R7, RZ, P3 ;  /* 0x000000ff07047207 */ /* 0x000fe40001800000 */
[----:B------:R-:W-:Y:S02]  /*1250*/  ISETP.NE.AND P2, PT, R8, RZ, P2 ;  /* 0x000000ff0800720c */ /* 0x000fe40001745270 */
[----:B------:R-:W-:Y:S02]  /*1260*/  SHF.R.U32.HI R4, RZ, R4, R5 ;  /* 0x00000004ff047219 */ /* 0x000fe40000011605 */
[----:B------:R-:W-:Y:S02]  /*1270*/  PLOP3.LUT P0, PT, P0, P2, PT, 0xf8, 0x8f ;  /* 0x00000000008f781c */ /* 0x000fe40000705f70 */
[----:B------:R-:W-:-:S02]  /*1280*/  SHF.R.U32.HI R8, RZ, 0x1, R4 ;  /* 0x00000001ff087819 */ /* 0x000fc40000011604 */
[----:B------:R-:W-:-:S04]  /*1290*/  SEL R3, RZ, 0x1, !P0 ;  /* 0x00000001ff037807 */ /* 0x000fc80004000000 */
[----:B------:R-:W-:-:S04]  /*12a0*/  LOP3.LUT R3, R3, 0x1, R8, 0xf8, !PT ;  /* 0x0000000103037812 */ /* 0x000fc800078ef808 */
[----:B------:R-:W-:-:S04]  /*12b0*/  LOP3.LUT R3, R3, R4, RZ, 0xc0, !PT ;  /* 0x0000000403037212 */ /* 0x000fc800078ec0ff */
[----:B------:R-:W-:-:S04]  /*12c0*/  IADD3 R3, PT, PT, R8, R3, RZ ;  /* 0x0000000308037210 */ /* 0x000fc80007ffe0ff */
[----:B------:R-:W-:Y:S01]  /*12d0*/  LOP3.LUT R0, R3, R0, RZ, 0xfc, !PT ;  /* 0x0000000003007212 */ /* 0x000fe200078efcff */
[----:B------:R-:W-:Y:S06]  /*12e0*/  BRA `(.L_x_20) ;  /* 0x0000000000107947 */ /* 0x000fec0003800000 */
.L_x_19:
[----:B------:R-:W-:-:S04]  /*12f0*/  LOP3.LUT R0, R0, 0x80000000, RZ, 0xc0, !PT ;  /* 0x8000000000007812 */ /* 0x000fc800078ec0ff */
[----:B------:R-:W-:Y:S01]  /*1300*/  LOP3.LUT R0, R0, 0x7f800000, RZ, 0xfc, !PT ;  /* 0x7f80000000007812 */ /* 0x000fe200078efcff */
[----:B------:R-:W-:Y:S06]  /*1310*/  BRA `(.L_x_20) ;  /* 0x0000000000047947 */ /* 0x000fec0003800000 */
.L_x_18:
[----:B------:R-:W-:-:S07]  /*1320*/  IMAD R0, R3, 0x800000, R0 ;  /* 0x0080000003007824 */ /* 0x000fce00078e0200 */
.L_x_20:
[----:B------:R-:W-:Y:S05]  /*1330*/  BSYNC.RECONVERGENT B2 ;  /* 0x0000000000027941 */ /* 0x000fea0003800200 */
.L_x_17:
[----:B------:R-:W-:Y:S05]  /*1340*/  BRA `(.L_x_21) ;  /* 0x0000000000207947 */ /* 0x000fea0003800000 */
.L_x_16:
[----:B------:R-:W-:-:S04]  /*1350*/  LOP3.LUT R0, R4, 0x80000000, R5, 0x48, !PT ;  /* 0x8000000004007812 */ /* 0x000fc800078e4805 */
[----:B------:R-:W-:Y:S01]  /*1360*/  LOP3.LUT R0, R0, 0x7f800000, RZ, 0xfc, !PT ;  /* 0x7f80000000007812 */ /* 0x000fe200078efcff */
[----:B------:R-:W-:Y:S06]  /*1370*/  BRA `(.L_x_21) ;  /* 0x0000000000147947 */ /* 0x000fec0003800000 */
.L_x_15:
[----:B------:R-:W-:Y:S01]  /*1380*/  LOP3.LUT R0, R4, 0x80000000, R5, 0x48, !PT ;  /* 0x8000000004007812 */ /* 0x000fe200078e4805 */
[----:B------:R-:W-:Y:S06]  /*1390*/  BRA `(.L_x_21) ;  /* 0x00000000000c7947 */ /* 0x000fec0003800000 */
.L_x_14:
[----:B------:R-:W0:Y:S01]  /*13a0*/  MUFU.RSQ R0, -QNAN ;  /* 0xffc0000000007908 */ /* 0x000e220000001400 */
[----:B------:R-:W-:Y:S05]  /*13b0*/  BRA `(.L_x_21) ;  /* 0x0000000000047947 */ /* 0x000fea0003800000 */
.L_x_13:
[----:B------:R-:W-:-:S07]  /*13c0*/  FADD.FTZ R0, R5, R4 ;  /* 0x0000000405007221 */ /* 0x000fce0000010000 */
.L_x_21:
[----:B------:R-:W-:Y:S05]  /*13d0*/  BSYNC.RECONVERGENT B1 ;  /* 0x0000000000017941 */ /* 0x000fea0003800200 */
.L_x_11:
[----:B------:R-:W-:-:S04]  /*13e0*/  HFMA2 R7, -RZ, RZ, 0, 0 ;  /* 0x00000000ff077431 */ /* 0x000fc800000001ff */
[----:B0-----:R-:W-:Y:S05]  /*13f0*/  RET.REL.NODEC R6 `(_Z20recall_memory_kernelP11TubeNetworkPfi) ;  /* 0xffffffec06007950 */ /* 0x001fea0003c3ffff */
.L_x_22:
        /* <DEDUP_REMOVED lines=16> */
.L_x_33:


//--------------------- .text._Z19store_memory_kernelP11TubeNetworkPffi --------------------------
	.section	.text._Z19store_memory_kernelP11TubeNetworkPffi,"ax",@progbits
	.align	128
        .global         _Z19store_memory_kernelP11TubeNetworkPffi
        .type           _Z19store_memory_kernelP11TubeNetworkPffi,@function
        .size           _Z19store_memory_kernelP11TubeNetworkPffi,(.L_x_37 - _Z19store_memory_kernelP11TubeNetworkPffi)
        .other          _Z19store_memory_kernelP11TubeNetworkPffi,@"STO_CUDA_ENTRY STV_DEFAULT"
_Z19store_memory_kernelP11TubeNetworkPffi:
.text._Z19store_memory_kernelP11TubeNetworkPffi:
[----:B------:R-:W-:Y:S01]  /*0000*/  LDC R1, c[0x0][0x37c] ;  /* 0x0000df00ff017b82 */ /* 0x000fe20000000800 */
[----:B------:R-:W0:Y:S07]  /*0010*/  S2R R3, SR_TID.X ;  /* 0x0000000000037919 */ /* 0x000e2e0000002100 */
[----:B------:R-:W0:Y:S01]  /*0020*/  S2UR UR4, SR_CTAID.X ;  /* 0x00000000000479c3 */ /* 0x000e220000002500 */
[----:B------:R-:W1:Y:S01]  /*0030*/  LDCU.64 UR8, c[0x0][0x380] ;  /* 0x00007000ff0877ac */ /* 0x000e620008000a00 */
[----:B------:R-:W-:Y:S01]  /*0040*/  BSSY.RECONVERGENT B0, `(.L_x_23) ;  /* 0x00000f1000007945 */ /* 0x000fe20003800200 */
[----:B------:R-:W-:Y:S01]  /*0050*/  UMOV UR5, 0x0 ;  /* 0x0000000000057882 */ /* 0x000fe20000000000 */
[----:B------:R-:W2:Y:S04]  /*0060*/  LDCU.64 UR14, c[0x0][0x358] ;  /* 0x00006b00ff0e77ac */ /* 0x000ea80008000a00 */
[----:B------:R-:W0:Y:S02]  /*0070*/  LDC R0, c[0x0][0x360] ;  /* 0x0000d800ff007b82 */ /* 0x000e240000000800 */
[----:B0-----:R-:W-:Y:S01]  /*0080*/  IMAD R8, R0, UR4, R3 ;  /* 0x0000000400087c24 */ /* 0x001fe2000f8e0203 */
[----:B------:R-:W-:-:S02]  /*0090*/  UMOV UR4, 0x10 ;  /* 0x0000001000047882 */ /* 0x000fc40000000000 */
[----:B-1----:R-:W-:Y:S02]  /*00a0*/  UIMAD.WIDE.U32 UR4, UR8, 0x1, UR4 ;  /* 0x00000001080478a5 */ /* 0x002fe4000f8e0004 */
[----:B------:R-:W-:-:S13]  /*00b0*/  ISETP.NE.AND P0, PT, R8, RZ, PT ;  /* 0x000000ff0800720c */ /* 0x000fda0003f05270 */
[----:B--2---:R-:W-:Y:S05]  /*00c0*/  @P0 BRA `(.L_x_24) ;  /* 0x0000000c00a00947 */ /* 0x004fea0003800000 */
[----:B------:R-:W0:Y:S01]  /*00d0*/  LDC.64 R2, c[0x0][0x380] ;  /* 0x0000e000ff027b82 */ /* 0x000e220000000a00 */
[----:B------:R-:W-:Y:S01]  /*00e0*/  UIADD3 UR6, UPT, UPT, UR5, UR9, URZ ;  /* 0x0000000905067290 */ /* 0x000fe2000fffe0ff */
[----:B------:R-:W-:Y:S01]  /*00f0*/  HFMA2 R11, -RZ, RZ, 0, 5.9604644775390625e-08 ;  /* 0x00000001ff0b7431 */ /* 0x000fe200000001ff */
[----:B------:R-:W-:Y:S01]  /*0100*/  MOV R5, UR5 ;  /* 0x0000000500057c02 */ /* 0x000fe20008000f00 */
[----:B------:R-:W-:-:S03]  /*0110*/  IMAD.U32 R4, RZ, RZ, UR4 ;  /* 0x00000004ff047e24 */ /* 0x000fc6000f8e00ff */
[----:B------:R-:W-:Y:S01]  /*0120*/  IMAD.U32 R5, RZ, RZ, UR6 ;  /* 0x00000006ff057e24 */ /* 0x000fe2000f8e00ff */
[----:B------:R-:W-:Y:S06]  /*0130*/  MEMBAR.SC.SYS ;  /* 0x0000000000007992 */ /* 0x000fec0000003000 */
[----:B------:R-:W-:-:S00]  /*0140*/  ERRBAR ;  /* 0x00000000000079ab */ /* 0x000fc00000000000 */
[----:B------:R-:W-:Y:S06]  /*0150*/  CGAERRBAR ;  /* 0x00000000000075ab */ /* 0x000fec0000000000 */
[----:B------:R-:W-:Y:S04]  /*0160*/  CCTL.IVALL ;  /* 0x00000000ff00798f */ /* 0x000fe80002000000 */
[----:B------:R-:W2:Y:S04]  /*0170*/  ATOM.E.ADD.S32.STRONG.SYS PT, R4, desc[UR14][R4.64], R11 ;  /* 0x8000000b0404798a */ /* 0x000ea800081f530e */
[----:B--2---:R-:W-:Y:S01]  /*0180*/  CCTL.IVALL ;  /* 0x00000000ff00798f */ /* 0x004fe20002000000 */
[----:B------:R-:W1:Y:S03]  /*0190*/  LDCU UR8, c[0x0][0x394] ;  /* 0x00007280ff0877ac */ /* 0x000e660008000800 */
[----:B0-----:R-:W2:Y:S01]  /*01a0*/  LDG.E R10, desc[UR14][R2.64+0x14] ;  /* 0x0000140e020a7981 */ /* 0x001ea2000c1e1900 */
[----:B-1----:R-:W-:Y:S01]  /*01b0*/  UISETP.GE.AND UP0, UPT, UR8, 0x1, UPT ;  /* 0x000000010800788c */ /* 0x002fe2000bf06270 */
[----:B------:R-:W-:-:S02]  /*01c0*/  IABS R14, R4 ;  /* 0x00000004000e7213 */ /* 0x000fc40000000000 */
[----:B------:R-:W-:Y:S02]  /*01d0*/  ISETP.GE.AND P2, PT, R4, RZ, PT ;  /* 0x000000ff0400720c */ /* 0x000fe40003f46270 */
[-C--:B--2---:R-:W-:Y:S02]  /*01e0*/  IABS R12, R10.reuse ;  /* 0x0000000a000c7213 */ /* 0x084fe40000000000 */
[----:B------:R-:W-:Y:S02]  /*01f0*/  IABS R11, R10 ;  /* 0x0000000a000b7213 */ /* 0x000fe40000000000 */
[----:B------:R-:W0:Y:S08]  /*0200*/  I2F.RP R9, R12 ;  /* 0x0000000c00097306 */ /* 0x000e300000209400 */
[----:B0-----:R-:W0:Y:S02]  /*0210*/  MUFU.RCP R9, R9 ;  /* 0x0000000900097308 */ /* 0x001e240000001000 */
[----:B0-----:R-:W-:Y:S01]  /*0220*/  VIADD R6, R9, 0xffffffe ;  /* 0x0ffffffe09067836 */ /* 0x001fe20000000000 */
[----:B------:R-:W-:-:S05]  /*0230*/  IADD3 R9, PT, PT, RZ, -R11, RZ ;  /* 0x8000000bff097210 */ /* 0x000fca0007ffe0ff */
[----:B------:R0:W1:Y:S02]  /*0240*/  F2I.FTZ.U32.TRUNC.NTZ R7, R6 ;  /* 0x0000000600077305 */ /* 0x000064000021f000 */
[----:B0-----:R-:W-:Y:S01]  /*0250*/  IMAD.MOV.U32 R6, RZ, RZ, RZ ;  /* 0x000000ffff067224 */ /* 0x001fe200078e00ff */
[----:B-1----:R-:W-:-:S05]  /*0260*/  IADD3 R13, PT, PT, RZ, -R7, RZ ;  /* 0x80000007ff0d7210 */ /* 0x002fca0007ffe0ff */
[----:B------:R-:W-:-:S04]  /*0270*/  IMAD R5, R13, R12, RZ ;  /* 0x0000000c0d057224 */ /* 0x000fc800078e02ff */
[----:B------:R-:W-:-:S06]  /*0280*/  IMAD.HI.U32 R7, R7, R5, R6 ;  /* 0x0000000507077227 */ /* 0x000fcc00078e0006 */
[----:B------:R-:W-:-:S04]  /*0290*/  IMAD.HI.U32 R7, R7, R14, RZ ;  /* 0x0000000e07077227 */ /* 0x000fc800078e00ff */
[----:B------:R-:W-:-:S05]  /*02a0*/  IMAD R9, R7, R9, R14 ;  /* 0x0000000907097224 */ /* 0x000fca00078e020e */
[----:B------:R-:W-:-:S13]  /*02b0*/  ISETP.GT.U32.AND P0, PT, R12, R9, PT ;  /* 0x000000090c00720c */ /* 0x000fda0003f04070 */
[----:B------:R-:W-:Y:S01]  /*02c0*/  @!P0 IMAD.IADD R9, R9, 0x1, -R12 ;  /* 0x0000000109098824 */ /* 0x000fe200078e0a0c */
[----:B------:R-:W-:-:S04]  /*02d0*/  ISETP.NE.AND P0, PT, R10, RZ, PT ;  /* 0x000000ff0a00720c */ /* 0x000fc80003f05270 */
[----:B------:R-:W-:-:S13]  /*02e0*/  ISETP.GT.U32.AND P1, PT, R12, R9, PT ;  /* 0x000000090c00720c */ /* 0x000fda0003f24070 */
[----:B------:R-:W-:-:S05]  /*02f0*/  @!P1 IADD3 R9, PT, PT, R9, -R12, RZ ;  /* 0x8000000c09099210 */ /* 0x000fca0007ffe0ff */
[----:B------:R-:W-:Y:S01]  /*0300*/  @!P2 IMAD.MOV R9, RZ, RZ, -R9 ;  /* 0x000000ffff09a224 */ /* 0x000fe200078e0a09 */
[----:B------:R-:W-:Y:S01]  /*0310*/  @!P0 LOP3.LUT R9, RZ, R10, RZ, 0x33, !PT ;  /* 0x0000000aff098212 */ /* 0x000fe200078e33ff */
[----:B------:R-:W-:Y:S06]  /*0320*/  BRA.U !UP0, `(.L_x_25) ;  /* 0x0000000908f87547 */ /* 0x000fec000b800000 */
[----:B------:R-:W-:Y:S02]  /*0330*/  UISETP.GE.U32.AND UP1, UPT, UR8, 0x10, UPT ;  /* 0x000000100800788c */ /* 0x000fe4000bf26070 */
[----:B------:R-:W-:Y:S01]  /*0340*/  IMAD R10, R9, UR8, RZ ;  /* 0x00000008090a7c24 */ /* 0x000fe2000f8e02ff */
[----:B------:R-:W-:Y:S01]  /*0350*/  ULOP3.LUT UR10, UR8, 0xf, URZ, 0xc0, !UPT ;  /* 0x0000000f080a7892 */ /* 0x000fe2000f8ec0ff */
[----:B------:R-:W-:-:S03]  /*0360*/  MOV R11, RZ ;  /* 0x000000ff000b7202 */ /* 0x000fc60000000f00 */
[----:B------:R-:W-:Y:S02]  /*0370*/  UISETP.NE.AND UP0, UPT, UR10, URZ, UPT ;  /* 0x000000ff0a00728c */ /* 0x000fe4000bf05270 */
[----:B------:R-:W-:Y:S09]  /*0380*/  BRA.U !UP1, `(.L_x_26) ;  /* 0x0000000509907547 */ /* 0x000ff2000b800000 */
[----:B------:R-:W0:Y:S01]  /*0390*/  LDCU.64 UR6, c[0x0][0x388] ;  /* 0x00007100ff0677ac */ /* 0x000e220008000a00 */
[----:B------:R-:W-:Y:S01]  /*03a0*/  IMAD.MOV.U32 R12, RZ, RZ, R10 ;  /* 0x000000ffff0c7224 */ /* 0x000fe200078e000a */
[----:B------:R-:W-:-:S04]  /*03b0*/  ULOP3.LUT UR11, UR8, 0x7ffffff0, URZ, 0xc0, !UPT ;  /* 0x7ffffff0080b7892 */ /* 0x000fc8000f8ec0ff */
[----:B------:R-:W-:Y:S02]  /*03c0*/  UIADD3 UR12, UPT, UPT, -UR11, URZ, URZ ;  /* 0x000000ff0b0c7290 */ /* 0x000fe4000fffe1ff */
[----:B------:R-:W-:Y:S01]  /*03d0*/  MOV R11, UR11 ;  /* 0x0000000b000b7c02 */ /* 0x000fe20008000f00 */
[----:B0-----:R-:W-:-:S04]  /*03e0*/  UIADD3 UR6, UP1, UPT, UR6, 0x20, URZ ;  /* 0x0000002006067890 */ /* 0x001fc8000ff3e0ff */
[----:B------:R-:W-:Y:S02]  /*03f0*/  UIADD3.X UR7, UPT, UPT, URZ, UR7, URZ, UP1, !UPT ;  /* 0x00000007ff077290 */ /* 0x000fe40008ffe4ff */
[----:B------:R-:W-:-:S04]  /*0400*/  IMAD.U32 R16, RZ, RZ, UR6 ;  /* 0x00000006ff107e24 */ /* 0x000fc8000f8e00ff */
[----:B------:R-:W-:-:S07]  /*0410*/  MOV R17, UR7 ;  /* 0x0000000700117c02 */ /* 0x000fce0008000f00 */
.L_x_27:
[----:B------:R-:W2:Y:S01]  /*0420*/  LDG.E.64 R14, desc[UR14][R2.64] ;  /* 0x0000000e020e7981 */ /* 0x000ea2000c1e1b00 */
[----:B------:R-:W-:Y:S01]  /*0430*/  IMAD.MOV.U32 R4, RZ, RZ, R16 ;  /* 0x000000ffff047224 */ /* 0x000fe200078e0010 */
[----:B------:R-:W-:-:S05]  /*0440*/  MOV R5, R17 ;  /* 0x0000001100057202 */ /* 0x000fca0000000f00 */
[----:B-1----:R-:W3:Y:S01]  /*0450*/  LDG.E R13, desc[UR14][R4.64+-0x20] ;  /* 0xffffe00e040d7981 */ /* 0x002ee2000c1e1900 */
[----:B------:R-:W-:Y:S02]  /*0460*/  HFMA2 R7, -RZ, RZ, 0, 0 ;  /* 0x00000000ff077431 */ /* 0x000fe400000001ff */
[----:B------:R-:W-:-:S04]  /*0470*/  IMAD.MOV.U32 R6, RZ, RZ, 0x20 ;  /* 0x00000020ff067424 */ /* 0x000fc800078e00ff */
[----:B------:R-:W-:-:S03]  /*0480*/  IMAD.WIDE R6, R12, 0x4, R6 ;  /* 0x000000040c067825 */ /* 0x000fc600078e0206 */
[----:B--2---:R-:W-:-:S05]  /*0490*/  IADD3 R16, P0, PT, R6, R14, RZ ;  /* 0x0000000e06107210 */ /* 0x004fca0007f1e0ff */
[----:B------:R-:W-:-:S05]  /*04a0*/  IMAD.X R17, R7, 0x1, R15, P0 ;  /* 0x0000000107117824 */ /* 0x000fca00000e060f */
[----:B---3--:R0:W-:Y:S04]  /*04b0*/  ST.E desc[UR14][R16.64+-0x20], R13 ;  /* 0xffffe00d10007985 */ /* 0x0081e8000c10190e */
[----:B------:R-:W2:Y:S04]  /*04c0*/  LDG.E.64 R14, desc[UR14][R2.64] ;  /* 0x0000000e020e7981 */ /* 0x000ea8000c1e1b00 */
[----:B------:R-:W3:Y:S01]  /*04d0*/  LDG.E R23, desc[UR14][R4.64+-0x1c] ;  /* 0xffffe40e04177981 */ /* 0x000ee2000c1e1900 */
[----:B--2---:R-:W-:-:S04]  /*04e0*/  IADD3 R18, P0, PT, R6, R14, RZ ;  /* 0x0000000e06127210 */ /* 0x004fc80007f1e0ff */
[----:B------:R-:W-:-:S05]  /*04f0*/  IADD3.X R19, PT, PT, R7, R15, RZ, P0, !PT ;  /* 0x0000000f07137210 */ /* 0x000fca00007fe4ff */
[----:B---3--:R1:W-:Y:S04]  /*0500*/  ST.E desc[UR14][R18.64+-0x1c], R23 ;  /* 0xffffe41712007985 */ /* 0x0083e8000c10190e */
[----:B------:R-:W2:Y:S04]  /*0510*/  LDG.E.64 R14, desc[UR14][R2.64] ;  /* 0x0000000e020e7981 */ /* 0x000ea8000c1e1b00 */
[----:B------:R-:W3:Y:S01]  /*0520*/  LDG.E R25, desc[UR14][R4.64+-0x18] ;  /* 0xffffe80e04197981 */ /* 0x000ee2000c1e1900 */
[----:B--2---:R-:W-:-:S05]  /*0530*/  IADD3 R20, P0, PT, R6, R14, RZ ;  /* 0x0000000e06147210 */ /* 0x004fca0007f1e0ff */
[----:B------:R-:W-:-:S05]  /*0540*/  IMAD.X R21, R7, 0x1, R15, P0 ;  /* 0x0000000107157824 */ /* 0x000fca00000e060f */
[----:B---3--:R2:W-:Y:S04]  /*0550*/  ST.E desc[UR14][R20.64+-0x18], R25 ;  /* 0xffffe81914007985 */ /* 0x0085e8000c10190e */
[----:B------:R-:W3:Y:S04]  /*0560*/  LDG.E.64 R14, desc[UR14][R2.64] ;  /* 0x0000000e020e7981 */ /* 0x000ee8000c1e1b00 */
[----:B0-----:R-:W4:Y:S01]  /*0570*/  LDG.E R13, desc[UR14][R4.64+-0x14] ;  /* 0xffffec0e040d7981 */ /* 0x001f22000c1e1900 */
[----:B---3--:R-:W-:-:S04]  /*0580*/  IADD3 R16, P0, PT, R6, R14, RZ ;  /* 0x0000000e06107210 */ /* 0x008fc80007f1e0ff */
[----:B------:R-:W-:-:S05]  /*0590*/  IADD3.X R17, PT, PT, R7, R15, RZ, P0, !PT ;  /* 0x0000000f07117210 */ /* 0x000fca00007fe4ff */
[----:B----4-:R0:W-:Y:S04]  /*05a0*/  ST.E desc[UR14][R16.64+-0x14], R13 ;  /* 0xffffec0d10007985 */ /* 0x0101e8000c10190e */
[----:B------:R-:W3:Y:S04]  /*05b0*/  LDG.E.64 R14, desc[UR14][R2.64] ;  /* 0x0000000e020e7981 */ /* 0x000ee8000c1e1b00 */
[----:B-1----:R-:W4:Y:S01]  /*05c0*/  LDG.E R23, desc[UR14][R4.64+-0x10] ;  /* 0xfffff00e04177981 */ /* 0x002f22000c1e1900 */
[----:B---3--:R-:W-:-:S05]  /*05d0*/  IADD3 R18, P0, PT, R6, R14, RZ ;  /* 0x0000000e06127210 */ /* 0x008fca0007f1e0ff */
[----:B------:R-:W-:-:S05]  /*05e0*/  IMAD.X R19, R7, 0x1, R15, P0 ;  /* 0x0000000107137824 */ /* 0x000fca00000e060f */
[----:B----4-:R1:W-:Y:S04]  /*05f0*/  ST.E desc[UR14][R18.64+-0x10], R23 ;  /* 0xfffff01712007985 */ /* 0x0103e8000c10190e */
[----:B------:R-:W3:Y:S04]  /*0600*/  LDG.E.64 R14, desc[UR14][R2.64] ;  /* 0x0000000e020e7981 */ /* 0x000ee8000c1e1b00 */
[----:B--2---:R-:W2:Y:S01]  /*0610*/  LDG.E R25, desc[UR14][R4.64+-0xc] ;  /* 0xfffff40e04197981 */ /* 0x004ea2000c1e1900 */
[----:B---3--:R-:W-:-:S04]  /*0620*/  IADD3 R20, P0, PT, R6, R14, RZ ;  /* 0x0000000e06147210 */ /* 0x008fc80007f1e0ff */
[----:B------:R-:W-:-:S05]  /*0630*/  IADD3.X R21, PT, PT, R7, R15, RZ, P0, !PT ;  /* 0x0000000f07157210 */ /* 0x000fca00007fe4ff */
[----:B--2---:R2:W-:Y:S04]  /*0640*/  ST.E desc[UR14][R20.64+-0xc], R25 ;  /* 0xfffff41914007985 */ /* 0x0045e8000c10190e */
[----:B------:R-:W3:Y:S04]  /*0650*/  LDG.E.64 R14, desc[UR14][R2.64] ;  /* 0x0000000e020e7981 */ /* 0x000ee8000c1e1b00 */
[----:B0-----:R-:W4:Y:S01]  /*0660*/  LDG.E R13, desc[UR14][R4.64+-0x8] ;  /* 0xfffff80e040d7981 */ /* 0x001f22000c1e1900 */
[----:B---3--:R-:W-:-:S05]  /*0670*/  IADD3 R16, P0, PT, R6, R14, RZ ;  /* 0x0000000e06107210 */ /* 0x008fca0007f1e0ff */
[----:B------:R-:W-:-:S05]  /*0680*/  IMAD.X R17, R7, 0x1, R15, P0 ;  /* 0x0000000107117824 */ /* 0x000fca00000e060f */
[----:B----4-:R0:W-:Y:S04]  /*0690*/  ST.E desc[UR14][R16.64+-0x8], R13 ;  /* 0xfffff80d10007985 */ /* 0x0101e8000c10190e */
[----:B------:R-:W3:Y:S04]  /*06a0*/  LDG.E.64 R14, desc[UR14][R2.64] ;  /* 0x0000000e020e7981 */ /* 0x000ee8000c1e1b00 */
[----:B-1----:R-:W4:Y:S01]  /*06b0*/  LDG.E R23, desc[UR14][R4.64+-0x4] ;  /* 0xfffffc0e04177981 */ /* 0x002f22000c1e1900 */
[----:B---3--:R-:W-:-:S04]  /*06c0*/  IADD3 R18, P0, PT, R6, R14, RZ ;  /* 0x0000000e06127210 */ /* 0x008fc80007f1e0ff */
[----:B------:R-:W-:-:S05]  /*06d0*/  IADD3.X R19, PT, PT, R7, R15, RZ, P0, !PT ;  /* 0x0000000f07137210 */ /* 0x000fca00007fe4ff */
[----:B----4-:R1:W-:Y:S04]  /*06e0*/  ST.E desc[UR14][R18.64+-0x4], R23 ;  /* 0xfffffc1712007985 */ /* 0x0103e8000c10190e */
[----:B------:R-:W3:Y:S04]  /*06f0*/  LDG.E.64 R14, desc[UR14][R2.64] ;  /* 0x0000000e020e7981 */ /* 0x000ee8000c1e1b00 */
[----:B--2---:R-:W2:Y:S01]  /*0700*/  LDG.E R25, desc[UR14][R4.64] ;  /* 0x0000000e04197981 */ /* 0x004ea2000c1e1900 */
[----:B---3--:R-:W-:-:S05]  /*0710*/  IADD3 R20, P0, PT, R6, R14, RZ ;  /* 0x0000000e06147210 */ /* 0x008fca0007f1e0ff */
[----:B------:R-:W-:-:S05]  /*0720*/  IMAD.X R21, R7, 0x1, R15, P0 ;  /* 0x0000000107157824 */ /* 0x000fca00000e060f */
[----:B--2---:R2:W-:Y:S04]  /*0730*/  ST.E desc[UR14][R20.64], R25 ;  /* 0x0000001914007985 */ /* 0x0045e8000c10190e */
        /* <DEDUP_REMOVED lines=30> */
[----:B------:R-:W2:Y:S04]  /*0920*/  LDG.E.64 R14, desc[UR14][R2.64] ;  /* 0x0000000e020e7981 */ /* 0x000ea8000c1e1b00 */
[----:B0-----:R-:W3:Y:S01]  /*0930*/  LDG.E R13, desc[UR14][R4.64+0x1c] ;  /* 0x00001c0e040d7981 */ /* 0x001ee2000c1e1900 */
[----:B------:R-:W-:Y:S01]  /*0940*/  UIADD3 UR12, UPT, UPT, UR12, 0x10, URZ ;  /* 0x000000100c0c7890 */ /* 0x000fe2000fffe0ff */
[----:B------:R-:W-:-:S03]  /*0950*/  IADD3 R12, PT, PT, R12, 0x10, RZ ;  /* 0x000000100c0c7810 */ /* 0x000fc60007ffe0ff */
[----:B------:R-:W-:Y:S01]  /*0960*/  UISETP.NE.AND UP1, UPT, UR12, URZ, UPT ;  /* 0x000000ff0c00728c */ /* 0x000fe2000bf25270 */
[----:B--2---:R-:W-:-:S04]  /*0970*/  IADD3 R6, P0, PT, R6, R14, RZ ;  /* 0x0000000e06067210 */ /* 0x004fc80007f1e0ff */
[----:B------:R-:W-:Y:S02]  /*0980*/  IADD3.X R7, PT, PT, R7, R15, RZ, P0, !PT ;  /* 0x0000000f07077210 */ /* 0x000fe400007fe4ff */
[----:B------:R-:W-:-:S03]  /*0990*/  IADD3 R16, P0, PT, R4, 0x40, RZ ;  /* 0x0000004004107810 */ /* 0x000fc60007f1e0ff */
[----:B---3--:R1:W-:Y:S02]  /*09a0*/  ST.E desc[UR14][R6.64+0x1c], R13 ;  /* 0x00001c0d06007985 */ /* 0x0083e4000c10190e */
[----:B------:R-:W-:Y:S01]  /*09b0*/  IMAD.X R17, RZ, RZ, R5, P0 ;  /* 0x000000ffff117224 */ /* 0x000fe200000e0605 */
[----:B------:R-:W-:Y:S07]  /*09c0*/  BRA.U UP1, `(.L_x_27) ;  /* 0xfffffff901947547 */ /* 0x000fee000b83ffff */
.L_x_26:
[----:B------:R-:W-:Y:S05]  /*09d0*/  BRA.U !UP0, `(.L_x_25) ;  /* 0x00000005084c7547 */ /* 0x000fea000b800000 */
[----:B------:R-:W-:Y:S02]  /*09e0*/  UISETP.GE.U32.AND UP0, UPT, UR10, 0x8, UPT ;  /* 0x000000080a00788c */ /* 0x000fe4000bf06070 */
[----:B------:R-:W-:-:S04]  /*09f0*/  ULOP3.LUT UR7, UR8, 0x7, URZ, 0xc0, !UPT ;  /* 0x0000000708077892 */ /* 0x000fc8000f8ec0ff */
[----:B------:R-:W-:-:S03]  /*0a00*/  UISETP.NE.AND UP1, UPT, UR7, URZ, UPT ;  /* 0x000000ff0700728c */ /* 0x000fc6000bf25270 */
[----:B------:R-:W-:Y:S08]  /*0a10*/  BRA.U !UP0, `(.L_x_28) ;  /* 0x0000000108907547 */ /* 0x000ff0000b800000 */
[----:B------:R-:W0:Y:S01]  /*0a20*/  LDC.64 R4, c[0x0][0x388] ;  /* 0x0000e200ff047b82 */ /* 0x000e220000000a00 */
[----:B-1----:R-:W2:Y:S01]  /*0a30*/  LDG.E.64 R12, desc[UR14][R2.64] ;  /* 0x0000000e020c7981 */ /* 0x002ea2000c1e1b00 */
[----:B0-----:R-:W-:-:S05]  /*0a40*/  IMAD.WIDE.U32 R4, R11, 0x4, R4 ;  /* 0x000000040b047825 */ /* 0x001fca00078e0004 */
[----:B------:R-:W3:Y:S01]  /*0a50*/  LDG.E R7, desc[UR14][R4.64] ;  /* 0x0000000e04077981 */ /* 0x000ee2000c1e1900 */
[----:B------:R-:W-:-:S04]  /*0a60*/  IMAD.IADD R6, R10, 0x1, R11 ;  /* 0x000000010a067824 */ /* 0x000fc800078e020b */
[----:B--2---:R-:W-:-:S05]  /*0a70*/  IMAD.WIDE R12, R6, 0x4, R12 ;  /* 0x00000004060c7825 */ /* 0x004fca00078e020c */
[----:B---3--:R0:W-:Y:S04]  /*0a80*/  ST.E desc[UR14][R12.64], R7 ;  /* 0x000000070c007985 */ /* 0x0081e8000c10190e */
[----:B------:R-:W2:Y:S04]  /*0a90*/  LDG.E.64 R14, desc[UR14][R2.64] ;  /* 0x0000000e020e7981 */ /* 0x000ea8000c1e1b00 */
[----:B------:R-:W3:Y:S01]  /*0aa0*/  LDG.E R21, desc[UR14][R4.64+0x4] ;  /* 0x0000040e04157981 */ /* 0x000ee2000c1e1900 */
[----:B--2---:R-:W-:-:S05]  /*0ab0*/  IMAD.WIDE R14, R6, 0x4, R14 ;  /* 0x00000004060e7825 */ /* 0x004fca00078e020e */
[----:B---3--:R1:W-:Y:S04]  /*0ac0*/  ST.E desc[UR14][R14.64+0x4], R21 ;  /* 0x000004150e007985 */ /* 0x0083e8000c10190e */
[----:B------:R-:W2:Y:S04]  /*0ad0*/  LDG.E.64 R16, desc[UR14][R2.64] ;  /* 0x0000000e02107981 */ /* 0x000ea8000c1e1b00 */
[----:B------:R-:W3:Y:S01]  /*0ae0*/  LDG.E R23, desc[UR14][R4.64+0x8] ;  /* 0x0000080e04177981 */ /* 0x000ee2000c1e1900 */
[----:B--2---:R-:W-:-:S05]  /*0af0*/  IMAD.WIDE R16, R6, 0x4, R16 ;  /* 0x0000000406107825 */ /* 0x004fca00078e0210 */
[----:B---3--:R2:W-:Y:S04]  /*0b00*/  ST.E desc[UR14][R16.64+0x8], R23 ;  /* 0x0000081710007985 */ /* 0x0085e8000c10190e */
[----:B------:R-:W3:Y:S04]  /*0b10*/  LDG.E.64 R18, desc[UR14][R2.64] ;  /* 0x0000000e02127981 */ /* 0x000ee8000c1e1b00 */
[----:B------:R-:W4:Y:S01]  /*0b20*/  LDG.E R25, desc[UR14][R4.64+0xc] ;  /* 0x00000c0e04197981 */ /* 0x000f22000c1e1900 */
[----:B---3--:R-:W-:-:S05]  /*0b30*/  IMAD.WIDE R18, R6, 0x4, R18 ;  /* 0x0000000406127825 */ /* 0x008fca00078e0212 */
[----:B----4-:R3:W-:Y:S04]  /*0b40*/  ST.E desc[UR14][R18.64+0xc], R25 ;  /* 0x00000c1912007985 */ /* 0x0107e8000c10190e */
[----:B0-----:R-:W4:Y:S04]  /*0b50*/  LDG.E.64 R12, desc[UR14][R2.64] ;  /* 0x0000000e020c7981 */ /* 0x001f28000c1e1b00 */
[----:B------:R-:W5:Y:S01]  /*0b60*/  LDG.E R7, desc[UR14][R4.64+0x10] ;  /* 0x0000100e04077981 */ /* 0x000f62000c1e1900 */
[----:B----4-:R-:W-:-:S05]  /*0b70*/  IMAD.WIDE R12, R6, 0x4, R12 ;  /* 0x00000004060c7825 */ /* 0x010fca00078e020c */
[----:B-----5:R0:W-:Y:S04]  /*0b80*/  ST.E desc[UR14][R12.64+0x10], R7 ;  /* 0x000010070c007985 */ /* 0x0201e8000c10190e */
[----:B-1----:R-:W4:Y:S04]  /*0b90*/  LDG.E.64 R14, desc[UR14][R2.64] ;  /* 0x0000000e020e7981 */ /* 0x002f28000c1e1b00 */
[----:B------:R-:W5:Y:S01]  /*0ba0*/  LDG.E R21, desc[UR14][R4.64+0x14] ;  /* 0x0000140e04157981 */ /* 0x000f62000c1e1900 */
[----:B----4-:R-:W-:-:S05]  /*0bb0*/  IMAD.WIDE R14, R6, 0x4, R14 ;  /* 0x00000004060e7825 */ /* 0x010fca00078e020e */
[----:B-----5:R0:W-:Y:S04]  /*0bc0*/  ST.E desc[UR14][R14.64+0x14], R21 ;  /* 0x000014150e007985 */ /* 0x0201e8000c10190e */
[----:B--2---:R-:W2:Y:S04]  /*0bd0*/  LDG.E.64 R16, desc[UR14][R2.64] ;  /* 0x0000000e02107981 */ /* 0x004ea8000c1e1b00 */
[----:B------:R-:W4:Y:S01]  /*0be0*/  LDG.E R23, desc[UR14][R4.64+0x18] ;  /* 0x0000180e04177981 */ /* 0x000f22000c1e1900 */
[----:B--2---:R-:W-:-:S05]  /*0bf0*/  IMAD.WIDE R16, R6, 0x4, R16 ;  /* 0x0000000406107825 */ /* 0x004fca00078e0210 */
[----:B----4-:R0:W-:Y:S04]  /*0c00*/  ST.E desc[UR14][R16.64+0x18], R23 ;  /* 0x0000181710007985 */ /* 0x0101e8000c10190e */
[----:B---3--:R-:W2:Y:S04]  /*0c10*/  LDG.E.64 R18, desc[UR14][R2.64] ;  /* 0x0000000e02127981 */ /* 0x008ea8000c1e1b00 */
[----:B------:R-:W3:Y:S01]  /*0c20*/  LDG.E R25, desc[UR14][R4.64+0x1c] ;  /* 0x00001c0e04197981 */ /* 0x000ee2000c1e1900 */
[----:B------:R-:W-:Y:S01]  /*0c30*/  IADD3 R11, PT, PT, R11, 0x8, RZ ;  /* 0x000000080b0b7810 */ /* 0x000fe20007ffe0ff */
[----:B--2---:R-:W-:-:S05]  /*0c40*/  IMAD.WIDE R18, R6, 0x4, R18 ;  /* 0x0000000406127825 */ /* 0x004fca00078e0212 */
[----:B---3--:R0:W-:Y:S02]  /*0c50*/  ST.E desc[UR14][R18.64+0x1c], R25 ;  /* 0x00001c1912007985 */ /* 0x0081e4000c10190e */
.L_x_28:
[----:B------:R-:W-:Y:S05]  /*0c60*/  BRA.U !UP1, `(.L_x_25) ;  /* 0x0000000109a87547 */ /* 0x000fea000b800000 */
[----:B------:R-:W-:Y:S02]  /*0c70*/  UISETP.GE.U32.AND UP0, UPT, UR7, 0x4, UPT ;  /* 0x000000040700788c */ /* 0x000fe4000bf06070 */
[----:B------:R-:W-:-:S04]  /*0c80*/  ULOP3.LUT UR6, UR8, 0x3, URZ, 0xc0, !UPT ;  /* 0x0000000308067892 */ /* 0x000fc8000f8ec0ff */
[----:B------:R-:W-:-:S03]  /*0c90*/  UISETP.NE.AND UP1, UPT, UR6, URZ, UPT ;  /* 0x000000ff0600728c */ /* 0x000fc6000bf25270 */
[----:B------:R-:W-:Y:S08]  /*0ca0*/  BRA.U !UP0, `(.L_x_29) ;  /* 0x0000000108507547 */ /* 0x000ff0000b800000 */
[----:B------:R-:W2:Y:S01]  /*0cb0*/  LDC.64 R4, c[0x0][0x388] ;  /* 0x0000e200ff047b82 */ /* 0x000ea20000000a00 */
[----:B01----:R-:W3:Y:S01]  /*0cc0*/  LDG.E.64 R6, desc[UR14][R2.64] ;  /* 0x0000000e02067981 */ /* 0x003ee2000c1e1b00 */
[----:B--2---:R-:W-:-:S05]  /*0cd0*/  IMAD.WIDE.U32 R4, R11, 0x4, R4 ;  /* 0x000000040b047825 */ /* 0x004fca00078e0004 */
[----:B------:R-:W2:Y:S01]  /*0ce0*/  LDG.E R19, desc[UR14][R4.64] ;  /* 0x0000000e04137981 */ /* 0x000ea2000c1e1900 */
[----:B------:R-:W-:-:S04]  /*0cf0*/  IMAD.IADD R27, R10, 0x1, R11 ;  /* 0x000000010a1b7824 */ /* 0x000fc800078e020b */
[----:B---3--:R-:W-:-:S05]  /*0d00*/  IMAD.WIDE R6, R27, 0x4, R6 ;  /* 0x000000041b067825 */ /* 0x008fca00078e0206 */
[----:B--2---:R2:W-:Y:S04]  /*0d10*/  ST.E desc[UR14][R6.64], R19 ;  /* 0x0000001306007985 */ /* 0x0045e8000c10190e */
[----:B------:R-:W3:Y:S04]  /*0d20*/  LDG.E.64 R12, desc[UR14][R2.64] ;  /* 0x0000000e020c7981 */ /* 0x000ee8000c1e1b00 */
[----:B------:R-:W4:Y:S01]  /*0d30*/  LDG.E R21, desc[UR14][R4.64+0x4] ;  /* 0x0000040e04157981 */ /* 0x000f22000c1e1900 */
[----:B---3--:R-:W-:-:S05]  /*0d40*/  IMAD.WIDE R12, R27, 0x4, R12 ;  /* 0x000000041b0c7825 */ /* 0x008fca00078e020c */
[----:B----4-:R2:W-:Y:S04]  /*0d50*/  ST.E desc[UR14][R12.64+0x4], R21 ;  /* 0x000004150c007985 */ /* 0x0105e8000c10190e */
[----:B------:R-:W3:Y:S04]  /*0d60*/  LDG.E.64 R14, desc[UR14][R2.64] ;  /* 0x0000000e020e7981 */ /* 0x000ee8000c1e1b00 */
[----:B------:R-:W4:Y:S01]  /*0d70*/  LDG.E R23, desc[UR14][R4.64+0x8] ;  /* 0x0000080e04177981 */ /* 0x000f22000c1e1900 */
[----:B---3--:R-:W-:-:S05]  /*0d80*/  IMAD.WIDE R14, R27, 0x4, R14 ;  /* 0x000000041b0e7825 */ /* 0x008fca00078e020e */
[----:B----4-:R2:W-:Y:S04]  /*0d90*/  ST.E desc[UR14][R14.64+0x8], R23 ;  /* 0x000008170e007985 */ /* 0x0105e8000c10190e */
[----:B------:R-:W3:Y:S04]  /*0da0*/  LDG.E.64 R16, desc[UR14][R2.64] ;  /* 0x0000000e02107981 */ /* 0x000ee8000c1e1b00 */
[----:B------:R-:W4:Y:S01]  /*0db0*/  LDG.E R25, desc[UR14][R4.64+0xc] ;  /* 0x00000c0e04197981 */ /* 0x000f22000c1e1900 */
[----:B------:R-:W-:Y:S01]  /*0dc0*/  IADD3 R11, PT, PT, R11, 0x4, RZ ;  /* 0x000000040b0b7810 */ /* 0x000fe20007ffe0ff */
[----:B---3--:R-:W-:-:S05]  /*0dd0*/  IMAD.WIDE R16, R27, 0x4, R16 ;  /* 0x000000041b107825 */ /* 0x008fca00078e0210 */
[----:B----4-:R2:W-:Y:S02]  /*0de0*/  ST.E desc[UR14][R16.64+0xc], R25 ;  /* 0x00000c1910007985 */ /* 0x0105e4000c10190e */
.L_x_29:
[----:B------:R-:W-:Y:S05]  /*0df0*/  BRA.U !UP1, `(.L_x_25) ;  /* 0x0000000109447547 */ /* 0x000fea000b800000 */
[----:B------:R-:W3:Y:S01]  /*0e00*/  LDC.64 R4, c[0x0][0x388] ;  /* 0x0000e200ff047b82 */ /* 0x000ee20000000a00 */
[----:B------:R-:W-:Y:S01]  /*0e10*/  UIADD3 UR6, UPT, UPT, -UR6, URZ, URZ ;  /* 0x000000ff06067290 */ /* 0x000fe2000fffe1ff */
[----:B---3--:R-:W-:-:S04]  /*0e20*/  IMAD.WIDE.U32 R4, R11, 0x4, R4 ;  /* 0x000000040b047825 */ /* 0x008fc800078e0004 */
[----:B------:R-:W-:Y:S01]  /*0e30*/  IMAD.IADD R11, R10, 0x1, R11 ;  /* 0x000000010a0b7824 */ /* 0x000fe200078e020b */
[----:B-12---:R-:W-:Y:S01]  /*0e40*/  MOV R6, R4 ;  /* 0x0000000400067202 */ /* 0x006fe20000000f00 */
[----:B0-----:R-:W-:-:S07]  /*0e50*/  IMAD.MOV.U32 R13, RZ, RZ, R5 ;  /* 0x000000ffff0d7224 */ /* 0x001fce00078e0005 */
.L_x_30:
[----:B---3--:R-:W-:Y:S01]  /*0e60*/  MOV R7, R13 ;  /* 0x0000000d00077202 */ /* 0x008fe20000000f00 */
[----:B------:R-:W2:Y:S05]  /*0e70*/  LDG.E.64 R4, desc[UR14][R2.64] ;  /* 0x0000000e02047981 */ /* 0x000eaa000c1e1b00 */
[----:B------:R0:W3:Y:S01]  /*0e80*/  LDG.E R7, desc[UR14][R6.64] ;  /* 0x0000000e06077981 */ /* 0x0000e2000c1e1900 */
[----:B------:R-:W-:-:S04]  /*0e90*/  UIADD3 UR6, UPT, UPT, UR6, 0x1, URZ ;  /* 0x0000000106067890 */ /* 0x000fc8000fffe0ff */
[----:B------:R-:W-:Y:S01]  /*0ea0*/  UISETP.NE.AND UP0, UPT, UR6, URZ, UPT ;  /* 0x000000ff0600728c */ /* 0x000fe2000bf05270 */
[----:B0-----:R-:W-:-:S05]  /*0eb0*/  IADD3 R6, P0, PT, R6, 0x4, RZ ;  /* 0x0000000406067810 */ /* 0x001fca0007f1e0ff */
[----:B------:R-:W-:Y:S02]  /*0ec0*/  IMAD.X R13, RZ, RZ, R13, P0 ;  /* 0x000000ffff0d7224 */ /* 0x000fe400000e060d */
[C---:B--2---:R-:W-:Y:S01]  /*0ed0*/  IMAD.WIDE R4, R11.reuse, 0x4, R4 ;  /* 0x000000040b047825 */ /* 0x044fe200078e0204 */
[----:B------:R-:W-:-:S04]  /*0ee0*/  IADD3 R11, PT, PT, R11, 0x1, RZ ;  /* 0x000000010b0b7810 */ /* 0x000fc80007ffe0ff */
[----:B---3--:R3:W-:Y:S01]  /*0ef0*/  ST.E desc[UR14][R4.64], R7 ;  /* 0x0000000704007985 */ /* 0x0087e2000c10190e */
[----:B------:R-:W-:Y:S05]  /*0f00*/  BRA.U UP0, `(.L_x_30) ;  /* 0xfffffffd00d47547 */ /* 0x000fea000b83ffff */
.L_x_25:
[----:B------:R-:W4:Y:S01]  /*0f10*/  LDG.E.64 R2, desc[UR14][R2.64+0x8] ;  /* 0x0000080e02027981 */ /* 0x000f22000c1e1b00 */
[----:B0123--:R-:W0:Y:S01]  /*0f20*/  LDC R7, c[0x0][0x390] ;  /* 0x0000e400ff077b82 */ /* 0x00fe220000000800 */
[----:B----4-:R-:W-:-:S05]  /*0f30*/  IMAD.WIDE R4, R9, 0x4, R2 ;  /* 0x0000000409047825 */ /* 0x010fca00078e0202 */
[----:B0-----:R0:W-:Y:S02]  /*0f40*/  ST.E desc[UR14][R4.64], R7 ;  /* 0x0000000704007985 */ /* 0x0011e4000c10190e */
.L_x_24:
[----:B------:R-:W-:Y:S05]  /*0f50*/  BSYNC.RECONVERGENT B0 ;  /* 0x0000000000007941 */ /* 0x000fea0003800200 */
.L_x_23:
[----:B0-----:R-:W0:Y:S02]  /*0f60*/  LDC.64 R4, c[0x0][0x380] ;  /* 0x0000e000ff047b82 */ /* 0x001e240000000a00 */
[----:B0-----:R-:W2:Y:S02]  /*0f70*/  LDG.E R3, desc[UR14][R4.64+0x14] ;  /* 0x0000140e04037981 */ /* 0x001ea4000c1e1900 */
[----:B--2---:R-:W-:-:S13]  /*0f80*/  ISETP.GE.AND P0, PT, R8, R3, PT ;  /* 0x000000030800720c */ /* 0x004fda0003f06270 */
[----:B------:R-:W-:Y:S05]  /*0f90*/  @P0 EXIT ;  /* 0x000000000000094d */ /* 0x000fea0003800000 */
[----:B------:R-:W0:Y:S02]  /*0fa0*/  LDCU UR4, c[0x0][0x370] ;  /* 0x00006e00ff0477ac */ /* 0x000e240008000800 */
[----:B0-----:R-:W-:-:S07]  /*0fb0*/  IMAD R7, R0, UR4, RZ ;  /* 0x0000000400077c24 */ /* 0x001fce000f8e02ff */
.L_x_31:
[----:B------:R-:W2:Y:S04]  /*0fc0*/  LDG.E.64 R2, desc[UR14][R4.64+0x8] ;  /* 0x0000080e04027981 */ /* 0x000ea8000c1e1b00 */
[----:B------:R-:W3:Y:S01]  /*0fd0*/  LDG.E R0, desc[UR14][R4.64+0x18] ;  /* 0x0000180e04007981 */ /* 0x000ee2000c1e1900 */
[----:B--2---:R-:W-:-:S05]  /*0fe0*/  IMAD.WIDE R2, R8, 0x4, R2 ;  /* 0x0000000408027825 */ /* 0x004fca00078e0202 */
[----:B------:R-:W3:Y:S02]  /*0ff0*/  LD.E R9, desc[UR14][R2.64] ;  /* 0x0000000e02097980 */ /* 0x000ee4000c101900 */
[----:B---3--:R-:W-:-:S05]  /*1000*/  FMUL R9, R0, R9 ;  /* 0x0000000900097220 */ /* 0x008fca0000400000 */
[----:B------:R0:W-:Y:S04]  /*1010*/  ST.E desc[UR14][R2.64], R9 ;  /* 0x0000000902007985 */ /* 0x0001e8000c10190e */
[----:B------:R-:W2:Y:S01]  /*1020*/  LDG.E R11, desc[UR14][R4.64+0x14] ;  /* 0x0000140e040b7981 */ /* 0x000ea2000c1e1900 */
[----:B------:R-:W-:-:S05]  /*1030*/  IMAD.IADD R8, R7, 0x1, R8 ;  /* 0x0000000107087824 */ /* 0x000fca00078e0208 */
[----:B--2---:R-:W-:-:S13]  /*1040*/  ISETP.GE.AND P0, PT, R8, R11, PT ;  /* 0x0000000b0800720c */ /* 0x004fda0003f06270 */
[----:B0-----:R-:W-:Y:S05]  /*1050*/  @!P0 BRA `(.L_x_31) ;  /* 0xfffffffc00d88947 */ /* 0x001fea000383ffff */
[----:B------:R-:W-:Y:S05]  /*1060*/  EXIT ;  /* 0x000000000000794d */ /* 0x000fea0003800000 */
.L_x_32:
        /* <DEDUP_REMOVED lines=9> */
.L_x_37:


//--------------------- .nv.shared.reserved.0     --------------------------
	.section	.nv.shared.reserved.0,"aw",@nobits
	.weak		__nv_reservedSMEM_offset_0_alias
	.size		__nv_reservedSMEM_offset_0_alias, 0, 64
	.other		__nv_reservedSMEM_offset_0_alias,@"STO_CUDA_RESERVED_SHARED STV_DEFAULT"
__nv_reservedSMEM_offset_0_alias:
	.zero		0
	.zero		64


//--------------------- .nv.constant0._Z20clear_network_kernelP11TubeNetwork --------------------------
	.section	.nv.constant0._Z20clear_network_kernelP11TubeNetwork,"a",@progbits
	.sectionflags	@""
	.align	4
.nv.constant0._Z20clear_network_kernelP11TubeNetwork:
	.zero		904


//--------------------- .nv.constant0._Z18apply_decay_kernelP11TubeNetwork --------------------------
	.section	.nv.constant0._Z18apply_decay_kernelP11TubeNetwork,"a",@progbits
	.sectionflags	@""
	.align	4
.nv.constant0._Z18apply_decay_kernelP11TubeNetwork:
	.zero		904


//--------------------- .nv.constant0._Z20recall_memory_kernelP11TubeNetworkPfi --------------------------
	.section	.nv.constant0._Z20recall_memory_kernelP11TubeNetworkPfi,"a",@progbits
	.sectionflags	@""
	.align	4
.nv.constant0._Z20recall_memory_kernelP11TubeNetworkPfi:
	.zero		916


//--------------------- .nv.constant0._Z19store_memory_kernelP11TubeNetworkPffi --------------------------
	.section	.nv.constant0._Z19store_memory_kernelP11TubeNetworkPffi,"a",@progbits
	.sectionflags	@""
	.align	4
.nv.constant0._Z19store_memory_kernelP11TubeNetworkPffi:
	.zero		920


//--------------------- SYMBOLS --------------------------

	.type		.nv.reservedSmem.offset0,@object
	.size		.nv.reservedSmem.offset0,0x4
